//
// Generated by NVIDIA NVVM Compiler
//
// Compiler Build ID: CL-36424714
// Cuda compilation tools, release 13.0, V13.0.88
// Based on NVVM 20.0.0
//

.version 9.0
.target sm_100
.address_size 64

	// .globl	_Z4initPfS_ii
.func  (.param .b64 func_retval0) __internal_accurate_pow
(
	.param .b64 __internal_accurate_pow_param_0
)
;

.visible .entry _Z4initPfS_ii(
	.param .u64 .ptr .align 1 _Z4initPfS_ii_param_0,
	.param .u64 .ptr .align 1 _Z4initPfS_ii_param_1,
	.param .u32 _Z4initPfS_ii_param_2,
	.param .u32 _Z4initPfS_ii_param_3
)
{
	.reg .pred 	%p<5>;
	.reg .b32 	%r<14>;
	.reg .b32 	%f<6>;
	.reg .b64 	%rd<19>;

	ld.param.u64 	%rd5, [_Z4initPfS_ii_param_0];
	ld.param.u64 	%rd6, [_Z4initPfS_ii_param_1];
	ld.param.u32 	%r6, [_Z4initPfS_ii_param_2];
	ld.param.u32 	%r7, [_Z4initPfS_ii_param_3];
	cvta.to.global.u64 	%rd1, %rd6;
	mov.u32 	%r8, %tid.x;
	mov.u32 	%r9, %ctaid.x;
	mov.u32 	%r10, %ntid.x;
	mad.lo.s32 	%r1, %r9, %r10, %r8;
	mul.lo.s32 	%r2, %r7, %r6;
	setp.ge.u32 	%p1, %r1, %r2;
	@%p1 bra 	$L__BB0_6;
	cvta.to.global.u64 	%rd7, %rd5;
	div.u32 	%r4, %r1, %r6;
	mul.lo.s32 	%r11, %r4, %r6;
	sub.s32 	%r3, %r1, %r11;
	mul.wide.s32 	%rd8, %r1, 4;
	add.s64 	%rd2, %rd7, %rd8;
	ld.global.f32 	%f1, [%rd2];
	setp.neu.f32 	%p2, %f1, 0f00000000;
	@%p2 bra 	$L__BB0_4;
	mul.wide.s32 	%rd3, %r2, 4;
	add.s64 	%rd4, %rd2, %rd3;
	ld.global.f32 	%f2, [%rd4];
	setp.neu.f32 	%p3, %f2, 0f00000000;
	@%p3 bra 	$L__BB0_4;
	add.s64 	%rd9, %rd4, %rd3;
	ld.global.f32 	%f3, [%rd9];
	setp.eq.f32 	%p4, %f3, 0f00000000;
	@%p4 bra 	$L__BB0_5;
$L__BB0_4:
	cvt.rn.f32.s32 	%f4, %r3;
	add.s64 	%rd15, %rd1, %rd8;
	st.global.f32 	[%rd15], %f4;
	cvt.rn.f32.s32 	%f5, %r4;
	mul.wide.s32 	%rd16, %r2, 4;
	add.s64 	%rd17, %rd15, %rd16;
	st.global.f32 	[%rd17], %f5;
	add.s64 	%rd18, %rd17, %rd16;
	mov.b32 	%r13, 0;
	st.global.u32 	[%rd18], %r13;
	bra.uni 	$L__BB0_6;
$L__BB0_5:
	add.s64 	%rd11, %rd1, %rd8;
	mov.b32 	%r12, -1082130432;
	st.global.u32 	[%rd11], %r12;
	add.s64 	%rd12, %rd11, %rd3;
	st.global.u32 	[%rd12], %r12;
	add.s64 	%rd13, %rd12, %rd3;
	st.global.u32 	[%rd13], %r12;
$L__BB0_6:
	ret;

}
	// .globl	_Z3runPfS_iij
.visible .entry _Z3runPfS_iij(
	.param .u64 .ptr .align 1 _Z3runPfS_iij_param_0,
	.param .u64 .ptr .align 1 _Z3runPfS_iij_param_1,
	.param .u32 _Z3runPfS_iij_param_2,
	.param .u32 _Z3runPfS_iij_param_3,
	.param .u32 _Z3runPfS_iij_param_4
)
{
	.local .align 8 .b8 	__local_depot1[72];
	.reg .b64 	%SP;
	.reg .b64 	%SPL;
	.reg .pred 	%p<268>;
	.reg .b32 	%r<310>;
	.reg .b32 	%f<88>;
	.reg .b64 	%rd<74>;
	.reg .b64 	%fd<308>;

	mov.u64 	%SPL, __local_depot1;
	ld.param.u64 	%rd13, [_Z3runPfS_iij_param_0];
	ld.param.u32 	%r57, [_Z3runPfS_iij_param_2];
	ld.param.u32 	%r58, [_Z3runPfS_iij_param_3];
	cvta.to.global.u64 	%rd1, %rd13;
	add.u64 	%rd2, %SPL, 0;
	mov.u32 	%r60, %tid.x;
	mov.u32 	%r61, %ctaid.x;
	mov.u32 	%r62, %ntid.x;
	mad.lo.s32 	%r1, %r61, %r62, %r60;
	mul.lo.s32 	%r2, %r58, %r57;
	setp.ge.u32 	%p6, %r1, %r2;
	mov.f32 	%f80, 0fBF800000;
	@%p6 bra 	$L__BB1_120;
	ld.param.u32 	%r297, [_Z3runPfS_iij_param_4];
	ld.param.u32 	%r290, [_Z3runPfS_iij_param_3];
	div.u32 	%r4, %r1, %r57;
	mul.lo.s32 	%r64, %r4, %r57;
	sub.s32 	%r3, %r1, %r64;
	mov.b32 	%r302, -1;
	st.local.v2.u32 	[%rd2], {%r302, %r302};
	mov.b32 	%r65, 0;
	st.local.v2.u32 	[%rd2+8], {%r302, %r65};
	mov.b32 	%r66, 1;
	st.local.v2.u32 	[%rd2+16], {%r302, %r66};
	st.local.v2.u32 	[%rd2+24], {%r65, %r302};
	st.local.v2.u32 	[%rd2+32], {%r65, %r65};
	st.local.v2.u32 	[%rd2+40], {%r65, %r66};
	st.local.v2.u32 	[%rd2+48], {%r66, %r302};
	st.local.v2.u32 	[%rd2+56], {%r66, %r65};
	st.local.v2.u32 	[%rd2+64], {%r66, %r66};
	shl.b32 	%r5, %r2, 1;
	cvt.rn.f32.u32 	%f1, %r3;
	mov.f64 	%fd118, 0d4000000000000000;
	{
	.reg .b32 %temp; 
	mov.b64 	{%temp, %r6}, %fd118;
	}
	and.b32  	%r7, %r6, 2146435072;
	setp.eq.s32 	%p7, %r7, 1062207488;
	setp.lt.s32 	%p8, %r6, 0;
	selp.b32 	%r8, 0, 2146435072, %p8;
	and.b32  	%r67, %r6, 2147483647;
	setp.ne.s32 	%p9, %r67, 1071644672;
	and.pred  	%p1, %p7, %p9;
	cvt.rn.f32.u32 	%f2, %r4;
	sub.s32 	%r9, %r3, %r297;
	sub.s32 	%r10, %r4, %r297;
	setp.gt.s32 	%p10, %r9, -1;
	setp.lt.s32 	%p11, %r9, %r57;
	and.pred  	%p2, %p10, %p11;
	setp.gt.s32 	%p12, %r10, -1;
	setp.lt.s32 	%p13, %r10, %r290;
	and.pred  	%p14, %p12, %p13;
	and.pred  	%p15, %p2, %p14;
	not.pred 	%p16, %p15;
	@%p16 bra 	$L__BB1_14;
	mul.lo.s32 	%r11, %r10, %r57;
	add.s32 	%r69, %r9, %r5;
	add.s32 	%r70, %r69, %r11;
	mul.wide.s32 	%rd15, %r70, 4;
	add.s64 	%rd16, %rd1, %rd15;
	ld.global.f32 	%f41, [%rd16];
	setp.ltu.f32 	%p17, %f41, 0f00000000;
	@%p17 bra 	$L__BB1_14;
	setp.lt.s32 	%p18, %r6, 0;
	setp.eq.s32 	%p19, %r7, 1062207488;
	add.s32 	%r71, %r11, %r9;
	mul.wide.s32 	%rd17, %r71, 4;
	add.s64 	%rd3, %rd1, %rd17;
	ld.global.f32 	%f42, [%rd3];
	sub.f32 	%f3, %f42, %f1;
	cvt.f64.f32 	%fd1, %f3;
	{
	.reg .b32 %temp; 
	mov.b64 	{%temp, %r12}, %fd1;
	}
	abs.f64 	%fd2, %fd1;
	{ // callseq 0, 0
	.param .b64 param0;
	st.param.f64 	[param0], %fd2;
	.param .b64 retval0;
	call.uni (retval0), 
	__internal_accurate_pow, 
	(
	param0
	);
	ld.param.f64 	%fd119, [retval0];
	} // callseq 0
	setp.lt.s32 	%p21, %r12, 0;
	neg.f64 	%fd121, %fd119;
	selp.f64 	%fd122, %fd121, %fd119, %p19;
	selp.f64 	%fd123, %fd122, %fd119, %p21;
	setp.eq.f32 	%p22, %f3, 0f00000000;
	selp.b32 	%r72, %r12, 0, %p19;
	or.b32  	%r73, %r72, 2146435072;
	selp.b32 	%r74, %r73, %r72, %p18;
	mov.b32 	%r75, 0;
	mov.b64 	%fd124, {%r75, %r74};
	selp.f64 	%fd290, %fd124, %fd123, %p22;
	add.f64 	%fd125, %fd1, 0d4000000000000000;
	{
	.reg .b32 %temp; 
	mov.b64 	{%temp, %r76}, %fd125;
	}
	and.b32  	%r77, %r76, 2146435072;
	setp.ne.s32 	%p23, %r77, 2146435072;
	@%p23 bra 	$L__BB1_8;
	setp.num.f32 	%p24, %f3, %f3;
	@%p24 bra 	$L__BB1_6;
	mov.f64 	%fd126, 0d4000000000000000;
	add.rn.f64 	%fd290, %fd1, %fd126;
	bra.uni 	$L__BB1_8;
$L__BB1_6:
	setp.neu.f64 	%p25, %fd2, 0d7FF0000000000000;
	@%p25 bra 	$L__BB1_8;
	setp.lt.s32 	%p26, %r12, 0;
	or.b32  	%r78, %r8, -2147483648;
	selp.b32 	%r79, %r78, %r8, %p1;
	selp.b32 	%r80, %r79, %r8, %p26;
	mov.b32 	%r81, 0;
	mov.b64 	%fd290, {%r81, %r80};
$L__BB1_8:
	setp.lt.s32 	%p27, %r6, 0;
	setp.eq.s32 	%p28, %r7, 1062207488;
	setp.eq.f32 	%p30, %f3, 0f3F800000;
	selp.f64 	%fd7, 0d3FF0000000000000, %fd290, %p30;
	mul.wide.s32 	%rd18, %r2, 4;
	add.s64 	%rd19, %rd3, %rd18;
	ld.global.f32 	%f43, [%rd19];
	sub.f32 	%f4, %f43, %f2;
	cvt.f64.f32 	%fd8, %f4;
	{
	.reg .b32 %temp; 
	mov.b64 	{%temp, %r13}, %fd8;
	}
	abs.f64 	%fd9, %fd8;
	{ // callseq 1, 0
	.param .b64 param0;
	st.param.f64 	[param0], %fd9;
	.param .b64 retval0;
	call.uni (retval0), 
	__internal_accurate_pow, 
	(
	param0
	);
	ld.param.f64 	%fd127, [retval0];
	} // callseq 1
	setp.lt.s32 	%p31, %r13, 0;
	neg.f64 	%fd129, %fd127;
	selp.f64 	%fd130, %fd129, %fd127, %p28;
	selp.f64 	%fd131, %fd130, %fd127, %p31;
	setp.eq.f32 	%p32, %f4, 0f00000000;
	selp.b32 	%r82, %r13, 0, %p28;
	or.b32  	%r83, %r82, 2146435072;
	selp.b32 	%r84, %r83, %r82, %p27;
	mov.b32 	%r85, 0;
	mov.b64 	%fd132, {%r85, %r84};
	selp.f64 	%fd291, %fd132, %fd131, %p32;
	add.f64 	%fd133, %fd8, 0d4000000000000000;
	{
	.reg .b32 %temp; 
	mov.b64 	{%temp, %r86}, %fd133;
	}
	and.b32  	%r87, %r86, 2146435072;
	setp.ne.s32 	%p33, %r87, 2146435072;
	@%p33 bra 	$L__BB1_13;
	setp.num.f32 	%p34, %f4, %f4;
	@%p34 bra 	$L__BB1_11;
	mov.f64 	%fd134, 0d4000000000000000;
	add.rn.f64 	%fd291, %fd8, %fd134;
	bra.uni 	$L__BB1_13;
$L__BB1_11:
	setp.neu.f64 	%p35, %fd9, 0d7FF0000000000000;
	@%p35 bra 	$L__BB1_13;
	setp.lt.s32 	%p36, %r13, 0;
	or.b32  	%r88, %r8, -2147483648;
	selp.b32 	%r89, %r88, %r8, %p1;
	selp.b32 	%r90, %r89, %r8, %p36;
	mov.b32 	%r91, 0;
	mov.b64 	%fd291, {%r91, %r90};
$L__BB1_13:
	setp.eq.f32 	%p37, %f4, 0f3F800000;
	selp.f64 	%fd135, 0d3FF0000000000000, %fd291, %p37;
	add.f64 	%fd136, %fd7, %fd135;
	sqrt.rn.f64 	%fd137, %fd136;
	cvt.rn.f32.f64 	%f80, %fd137;
	mov.b32 	%r302, 0;
$L__BB1_14:
	ld.param.u32 	%r291, [_Z3runPfS_iij_param_3];
	setp.gt.s32 	%p38, %r4, -1;
	setp.lt.s32 	%p39, %r4, %r291;
	and.pred  	%p40, %p38, %p39;
	and.pred  	%p41, %p2, %p40;
	not.pred 	%p42, %p41;
	@%p42 bra 	$L__BB1_27;
	add.s32 	%r94, %r9, %r5;
	add.s32 	%r95, %r94, %r64;
	mul.wide.s32 	%rd20, %r95, 4;
	add.s64 	%rd21, %rd1, %rd20;
	ld.global.f32 	%f44, [%rd21];
	setp.ltu.f32 	%p43, %f44, 0f00000000;
	@%p43 bra 	$L__BB1_27;
	setp.lt.s32 	%p44, %r6, 0;
	setp.eq.s32 	%p45, %r7, 1062207488;
	add.s32 	%r96, %r64, %r9;
	mul.wide.s32 	%rd22, %r96, 4;
	add.s64 	%rd4, %rd1, %rd22;
	ld.global.f32 	%f45, [%rd4];
	sub.f32 	%f7, %f45, %f1;
	cvt.f64.f32 	%fd14, %f7;
	{
	.reg .b32 %temp; 
	mov.b64 	{%temp, %r16}, %fd14;
	}
	abs.f64 	%fd15, %fd14;
	{ // callseq 2, 0
	.param .b64 param0;
	st.param.f64 	[param0], %fd15;
	.param .b64 retval0;
	call.uni (retval0), 
	__internal_accurate_pow, 
	(
	param0
	);
	ld.param.f64 	%fd138, [retval0];
	} // callseq 2
	setp.lt.s32 	%p47, %r16, 0;
	neg.f64 	%fd140, %fd138;
	selp.f64 	%fd141, %fd140, %fd138, %p45;
	selp.f64 	%fd142, %fd141, %fd138, %p47;
	setp.eq.f32 	%p48, %f7, 0f00000000;
	selp.b32 	%r97, %r16, 0, %p45;
	or.b32  	%r98, %r97, 2146435072;
	selp.b32 	%r99, %r98, %r97, %p44;
	mov.b32 	%r100, 0;
	mov.b64 	%fd143, {%r100, %r99};
	selp.f64 	%fd292, %fd143, %fd142, %p48;
	add.f64 	%fd144, %fd14, 0d4000000000000000;
	{
	.reg .b32 %temp; 
	mov.b64 	{%temp, %r101}, %fd144;
	}
	and.b32  	%r102, %r101, 2146435072;
	setp.ne.s32 	%p49, %r102, 2146435072;
	@%p49 bra 	$L__BB1_21;
	setp.nan.f32 	%p50, %f7, %f7;
	@%p50 bra 	$L__BB1_20;
	setp.neu.f64 	%p51, %fd15, 0d7FF0000000000000;
	@%p51 bra 	$L__BB1_21;
	setp.lt.s32 	%p52, %r16, 0;
	or.b32  	%r103, %r8, -2147483648;
	selp.b32 	%r104, %r103, %r8, %p1;
	selp.b32 	%r105, %r104, %r8, %p52;
	mov.b32 	%r106, 0;
	mov.b64 	%fd292, {%r106, %r105};
	bra.uni 	$L__BB1_21;
$L__BB1_20:
	mov.f64 	%fd145, 0d4000000000000000;
	add.rn.f64 	%fd292, %fd14, %fd145;
$L__BB1_21:
	setp.lt.s32 	%p53, %r6, 0;
	setp.eq.s32 	%p54, %r7, 1062207488;
	setp.eq.f32 	%p56, %f7, 0f3F800000;
	selp.f64 	%fd20, 0d3FF0000000000000, %fd292, %p56;
	mul.wide.s32 	%rd23, %r2, 4;
	add.s64 	%rd24, %rd4, %rd23;
	ld.global.f32 	%f46, [%rd24];
	sub.f32 	%f8, %f46, %f2;
	cvt.f64.f32 	%fd21, %f8;
	{
	.reg .b32 %temp; 
	mov.b64 	{%temp, %r17}, %fd21;
	}
	abs.f64 	%fd22, %fd21;
	{ // callseq 3, 0
	.param .b64 param0;
	st.param.f64 	[param0], %fd22;
	.param .b64 retval0;
	call.uni (retval0), 
	__internal_accurate_pow, 
	(
	param0
	);
	ld.param.f64 	%fd146, [retval0];
	} // callseq 3
	setp.lt.s32 	%p57, %r17, 0;
	neg.f64 	%fd148, %fd146;
	selp.f64 	%fd149, %fd148, %fd146, %p54;
	selp.f64 	%fd150, %fd149, %fd146, %p57;
	setp.eq.f32 	%p58, %f8, 0f00000000;
	selp.b32 	%r107, %r17, 0, %p54;
	or.b32  	%r108, %r107, 2146435072;
	selp.b32 	%r109, %r108, %r107, %p53;
	mov.b32 	%r110, 0;
	mov.b64 	%fd151, {%r110, %r109};
	selp.f64 	%fd293, %fd151, %fd150, %p58;
	add.f64 	%fd152, %fd21, 0d4000000000000000;
	{
	.reg .b32 %temp; 
	mov.b64 	{%temp, %r111}, %fd152;
	}
	and.b32  	%r112, %r111, 2146435072;
	setp.ne.s32 	%p59, %r112, 2146435072;
	@%p59 bra 	$L__BB1_26;
	setp.nan.f32 	%p60, %f8, %f8;
	@%p60 bra 	$L__BB1_25;
	setp.neu.f64 	%p61, %fd22, 0d7FF0000000000000;
	@%p61 bra 	$L__BB1_26;
	setp.lt.s32 	%p62, %r17, 0;
	or.b32  	%r113, %r8, -2147483648;
	selp.b32 	%r114, %r113, %r8, %p1;
	selp.b32 	%r115, %r114, %r8, %p62;
	mov.b32 	%r116, 0;
	mov.b64 	%fd293, {%r116, %r115};
	bra.uni 	$L__BB1_26;
$L__BB1_25:
	mov.f64 	%fd153, 0d4000000000000000;
	add.rn.f64 	%fd293, %fd21, %fd153;
$L__BB1_26:
	setp.eq.f32 	%p63, %f8, 0f3F800000;
	selp.f64 	%fd154, 0d3FF0000000000000, %fd293, %p63;
	add.f64 	%fd155, %fd20, %fd154;
	sqrt.rn.f64 	%fd156, %fd155;
	cvt.rn.f32.f64 	%f47, %fd156;
	setp.gt.f32 	%p64, %f80, %f47;
	setp.lt.f32 	%p65, %f80, 0f00000000;
	or.pred  	%p66, %p65, %p64;
	selp.f32 	%f80, %f47, %f80, %p66;
	selp.b32 	%r302, 1, %r302, %p66;
$L__BB1_27:
	ld.param.u32 	%r298, [_Z3runPfS_iij_param_4];
	ld.param.u32 	%r292, [_Z3runPfS_iij_param_3];
	add.s32 	%r20, %r298, %r4;
	setp.gt.s32 	%p67, %r20, -1;
	setp.lt.s32 	%p68, %r20, %r292;
	and.pred  	%p3, %p67, %p68;
	and.pred  	%p69, %p2, %p3;
	not.pred 	%p70, %p69;
	@%p70 bra 	$L__BB1_40;
	mul.lo.s32 	%r21, %r20, %r57;
	shl.b32 	%r117, %r2, 1;
	add.s32 	%r118, %r9, %r117;
	add.s32 	%r119, %r118, %r21;
	mul.wide.s32 	%rd25, %r119, 4;
	add.s64 	%rd26, %rd1, %rd25;
	ld.global.f32 	%f48, [%rd26];
	setp.ltu.f32 	%p71, %f48, 0f00000000;
	@%p71 bra 	$L__BB1_40;
	setp.lt.s32 	%p72, %r6, 0;
	setp.eq.s32 	%p73, %r7, 1062207488;
	add.s32 	%r120, %r21, %r9;
	mul.wide.s32 	%rd27, %r120, 4;
	add.s64 	%rd5, %rd1, %rd27;
	ld.global.f32 	%f49, [%rd5];
	sub.f32 	%f11, %f49, %f1;
	cvt.f64.f32 	%fd27, %f11;
	{
	.reg .b32 %temp; 
	mov.b64 	{%temp, %r22}, %fd27;
	}
	abs.f64 	%fd28, %fd27;
	{ // callseq 4, 0
	.param .b64 param0;
	st.param.f64 	[param0], %fd28;
	.param .b64 retval0;
	call.uni (retval0), 
	__internal_accurate_pow, 
	(
	param0
	);
	ld.param.f64 	%fd157, [retval0];
	} // callseq 4
	setp.lt.s32 	%p75, %r22, 0;
	neg.f64 	%fd159, %fd157;
	selp.f64 	%fd160, %fd159, %fd157, %p73;
	selp.f64 	%fd161, %fd160, %fd157, %p75;
	setp.eq.f32 	%p76, %f11, 0f00000000;
	selp.b32 	%r121, %r22, 0, %p73;
	or.b32  	%r122, %r121, 2146435072;
	selp.b32 	%r123, %r122, %r121, %p72;
	mov.b32 	%r124, 0;
	mov.b64 	%fd162, {%r124, %r123};
	selp.f64 	%fd294, %fd162, %fd161, %p76;
	add.f64 	%fd163, %fd27, 0d4000000000000000;
	{
	.reg .b32 %temp; 
	mov.b64 	{%temp, %r125}, %fd163;
	}
	and.b32  	%r126, %r125, 2146435072;
	setp.ne.s32 	%p77, %r126, 2146435072;
	@%p77 bra 	$L__BB1_34;
	setp.nan.f32 	%p78, %f11, %f11;
	@%p78 bra 	$L__BB1_33;
	setp.neu.f64 	%p79, %fd28, 0d7FF0000000000000;
	@%p79 bra 	$L__BB1_34;
	setp.lt.s32 	%p80, %r22, 0;
	or.b32  	%r127, %r8, -2147483648;
	selp.b32 	%r128, %r127, %r8, %p1;
	selp.b32 	%r129, %r128, %r8, %p80;
	mov.b32 	%r130, 0;
	mov.b64 	%fd294, {%r130, %r129};
	bra.uni 	$L__BB1_34;
$L__BB1_33:
	mov.f64 	%fd164, 0d4000000000000000;
	add.rn.f64 	%fd294, %fd27, %fd164;
$L__BB1_34:
	setp.lt.s32 	%p81, %r6, 0;
	setp.eq.s32 	%p82, %r7, 1062207488;
	setp.eq.f32 	%p84, %f11, 0f3F800000;
	selp.f64 	%fd33, 0d3FF0000000000000, %fd294, %p84;
	mul.wide.s32 	%rd28, %r2, 4;
	add.s64 	%rd29, %rd5, %rd28;
	ld.global.f32 	%f50, [%rd29];
	sub.f32 	%f12, %f50, %f2;
	cvt.f64.f32 	%fd34, %f12;
	{
	.reg .b32 %temp; 
	mov.b64 	{%temp, %r23}, %fd34;
	}
	abs.f64 	%fd35, %fd34;
	{ // callseq 5, 0
	.param .b64 param0;
	st.param.f64 	[param0], %fd35;
	.param .b64 retval0;
	call.uni (retval0), 
	__internal_accurate_pow, 
	(
	param0
	);
	ld.param.f64 	%fd165, [retval0];
	} // callseq 5
	setp.lt.s32 	%p85, %r23, 0;
	neg.f64 	%fd167, %fd165;
	selp.f64 	%fd168, %fd167, %fd165, %p82;
	selp.f64 	%fd169, %fd168, %fd165, %p85;
	setp.eq.f32 	%p86, %f12, 0f00000000;
	selp.b32 	%r131, %r23, 0, %p82;
	or.b32  	%r132, %r131, 2146435072;
	selp.b32 	%r133, %r132, %r131, %p81;
	mov.b32 	%r134, 0;
	mov.b64 	%fd170, {%r134, %r133};
	selp.f64 	%fd295, %fd170, %fd169, %p86;
	add.f64 	%fd171, %fd34, 0d4000000000000000;
	{
	.reg .b32 %temp; 
	mov.b64 	{%temp, %r135}, %fd171;
	}
	and.b32  	%r136, %r135, 2146435072;
	setp.ne.s32 	%p87, %r136, 2146435072;
	@%p87 bra 	$L__BB1_39;
	setp.nan.f32 	%p88, %f12, %f12;
	@%p88 bra 	$L__BB1_38;
	setp.neu.f64 	%p89, %fd35, 0d7FF0000000000000;
	@%p89 bra 	$L__BB1_39;
	setp.lt.s32 	%p90, %r23, 0;
	or.b32  	%r137, %r8, -2147483648;
	selp.b32 	%r138, %r137, %r8, %p1;
	selp.b32 	%r139, %r138, %r8, %p90;
	mov.b32 	%r140, 0;
	mov.b64 	%fd295, {%r140, %r139};
	bra.uni 	$L__BB1_39;
$L__BB1_38:
	mov.f64 	%fd172, 0d4000000000000000;
	add.rn.f64 	%fd295, %fd34, %fd172;
$L__BB1_39:
	setp.eq.f32 	%p91, %f12, 0f3F800000;
	selp.f64 	%fd173, 0d3FF0000000000000, %fd295, %p91;
	add.f64 	%fd174, %fd33, %fd173;
	sqrt.rn.f64 	%fd175, %fd174;
	cvt.rn.f32.f64 	%f51, %fd175;
	setp.gt.f32 	%p92, %f80, %f51;
	setp.lt.f32 	%p93, %f80, 0f00000000;
	or.pred  	%p94, %p93, %p92;
	selp.f32 	%f80, %f51, %f80, %p94;
	selp.b32 	%r302, 2, %r302, %p94;
$L__BB1_40:
	ld.param.u32 	%r293, [_Z3runPfS_iij_param_3];
	setp.gt.s32 	%p95, %r3, -1;
	setp.lt.s32 	%p96, %r3, %r57;
	and.pred  	%p4, %p95, %p96;
	setp.gt.s32 	%p97, %r10, -1;
	setp.lt.s32 	%p98, %r10, %r293;
	and.pred  	%p99, %p97, %p98;
	and.pred  	%p100, %p4, %p99;
	not.pred 	%p101, %p100;
	@%p101 bra 	$L__BB1_53;
	mul.lo.s32 	%r26, %r10, %r57;
	shl.b32 	%r141, %r2, 1;
	add.s32 	%r142, %r3, %r141;
	add.s32 	%r143, %r142, %r26;
	mul.wide.s32 	%rd30, %r143, 4;
	add.s64 	%rd31, %rd1, %rd30;
	ld.global.f32 	%f52, [%rd31];
	setp.ltu.f32 	%p102, %f52, 0f00000000;
	@%p102 bra 	$L__BB1_53;
	setp.lt.s32 	%p103, %r6, 0;
	setp.eq.s32 	%p104, %r7, 1062207488;
	add.s32 	%r144, %r26, %r3;
	mul.wide.s32 	%rd32, %r144, 4;
	add.s64 	%rd6, %rd1, %rd32;
	ld.global.f32 	%f53, [%rd6];
	sub.f32 	%f15, %f53, %f1;
	cvt.f64.f32 	%fd40, %f15;
	{
	.reg .b32 %temp; 
	mov.b64 	{%temp, %r27}, %fd40;
	}
	abs.f64 	%fd41, %fd40;
	{ // callseq 6, 0
	.param .b64 param0;
	st.param.f64 	[param0], %fd41;
	.param .b64 retval0;
	call.uni (retval0), 
	__internal_accurate_pow, 
	(
	param0
	);
	ld.param.f64 	%fd176, [retval0];
	} // callseq 6
	setp.lt.s32 	%p106, %r27, 0;
	neg.f64 	%fd178, %fd176;
	selp.f64 	%fd179, %fd178, %fd176, %p104;
	selp.f64 	%fd180, %fd179, %fd176, %p106;
	setp.eq.f32 	%p107, %f15, 0f00000000;
	selp.b32 	%r145, %r27, 0, %p104;
	or.b32  	%r146, %r145, 2146435072;
	selp.b32 	%r147, %r146, %r145, %p103;
	mov.b32 	%r148, 0;
	mov.b64 	%fd181, {%r148, %r147};
	selp.f64 	%fd296, %fd181, %fd180, %p107;
	add.f64 	%fd182, %fd40, 0d4000000000000000;
	{
	.reg .b32 %temp; 
	mov.b64 	{%temp, %r149}, %fd182;
	}
	and.b32  	%r150, %r149, 2146435072;
	setp.ne.s32 	%p108, %r150, 2146435072;
	@%p108 bra 	$L__BB1_47;
	setp.nan.f32 	%p109, %f15, %f15;
	@%p109 bra 	$L__BB1_46;
	setp.neu.f64 	%p110, %fd41, 0d7FF0000000000000;
	@%p110 bra 	$L__BB1_47;
	setp.lt.s32 	%p111, %r27, 0;
	or.b32  	%r151, %r8, -2147483648;
	selp.b32 	%r152, %r151, %r8, %p1;
	selp.b32 	%r153, %r152, %r8, %p111;
	mov.b32 	%r154, 0;
	mov.b64 	%fd296, {%r154, %r153};
	bra.uni 	$L__BB1_47;
$L__BB1_46:
	mov.f64 	%fd183, 0d4000000000000000;
	add.rn.f64 	%fd296, %fd40, %fd183;
$L__BB1_47:
	setp.lt.s32 	%p112, %r6, 0;
	setp.eq.s32 	%p113, %r7, 1062207488;
	setp.eq.f32 	%p115, %f15, 0f3F800000;
	selp.f64 	%fd46, 0d3FF0000000000000, %fd296, %p115;
	mul.wide.s32 	%rd33, %r2, 4;
	add.s64 	%rd34, %rd6, %rd33;
	ld.global.f32 	%f54, [%rd34];
	sub.f32 	%f16, %f54, %f2;
	cvt.f64.f32 	%fd47, %f16;
	{
	.reg .b32 %temp; 
	mov.b64 	{%temp, %r28}, %fd47;
	}
	abs.f64 	%fd48, %fd47;
	{ // callseq 7, 0
	.param .b64 param0;
	st.param.f64 	[param0], %fd48;
	.param .b64 retval0;
	call.uni (retval0), 
	__internal_accurate_pow, 
	(
	param0
	);
	ld.param.f64 	%fd184, [retval0];
	} // callseq 7
	setp.lt.s32 	%p116, %r28, 0;
	neg.f64 	%fd186, %fd184;
	selp.f64 	%fd187, %fd186, %fd184, %p113;
	selp.f64 	%fd188, %fd187, %fd184, %p116;
	setp.eq.f32 	%p117, %f16, 0f00000000;
	selp.b32 	%r155, %r28, 0, %p113;
	or.b32  	%r156, %r155, 2146435072;
	selp.b32 	%r157, %r156, %r155, %p112;
	mov.b32 	%r158, 0;
	mov.b64 	%fd189, {%r158, %r157};
	selp.f64 	%fd297, %fd189, %fd188, %p117;
	add.f64 	%fd190, %fd47, 0d4000000000000000;
	{
	.reg .b32 %temp; 
	mov.b64 	{%temp, %r159}, %fd190;
	}
	and.b32  	%r160, %r159, 2146435072;
	setp.ne.s32 	%p118, %r160, 2146435072;
	@%p118 bra 	$L__BB1_52;
	setp.nan.f32 	%p119, %f16, %f16;
	@%p119 bra 	$L__BB1_51;
	setp.neu.f64 	%p120, %fd48, 0d7FF0000000000000;
	@%p120 bra 	$L__BB1_52;
	setp.lt.s32 	%p121, %r28, 0;
	or.b32  	%r161, %r8, -2147483648;
	selp.b32 	%r162, %r161, %r8, %p1;
	selp.b32 	%r163, %r162, %r8, %p121;
	mov.b32 	%r164, 0;
	mov.b64 	%fd297, {%r164, %r163};
	bra.uni 	$L__BB1_52;
$L__BB1_51:
	mov.f64 	%fd191, 0d4000000000000000;
	add.rn.f64 	%fd297, %fd47, %fd191;
$L__BB1_52:
	setp.eq.f32 	%p122, %f16, 0f3F800000;
	selp.f64 	%fd192, 0d3FF0000000000000, %fd297, %p122;
	add.f64 	%fd193, %fd46, %fd192;
	sqrt.rn.f64 	%fd194, %fd193;
	cvt.rn.f32.f64 	%f55, %fd194;
	setp.gt.f32 	%p123, %f80, %f55;
	setp.lt.f32 	%p124, %f80, 0f00000000;
	or.pred  	%p125, %p124, %p123;
	selp.f32 	%f80, %f55, %f80, %p125;
	selp.b32 	%r302, 3, %r302, %p125;
$L__BB1_53:
	ld.param.u32 	%r294, [_Z3runPfS_iij_param_3];
	setp.gt.s32 	%p126, %r4, -1;
	setp.lt.s32 	%p127, %r4, %r294;
	and.pred  	%p128, %p126, %p127;
	and.pred  	%p129, %p4, %p128;
	not.pred 	%p130, %p129;
	@%p130 bra 	$L__BB1_66;
	shl.b32 	%r165, %r2, 1;
	add.s32 	%r166, %r1, %r165;
	mul.wide.s32 	%rd35, %r166, 4;
	add.s64 	%rd36, %rd1, %rd35;
	ld.global.f32 	%f56, [%rd36];
	setp.ltu.f32 	%p131, %f56, 0f00000000;
	@%p131 bra 	$L__BB1_66;
	setp.lt.s32 	%p132, %r6, 0;
	setp.eq.s32 	%p133, %r7, 1062207488;
	mad.lo.s32 	%r167, %r4, %r57, %r3;
	mul.wide.s32 	%rd37, %r167, 4;
	add.s64 	%rd7, %rd1, %rd37;
	ld.global.f32 	%f57, [%rd7];
	sub.f32 	%f19, %f57, %f1;
	cvt.f64.f32 	%fd53, %f19;
	{
	.reg .b32 %temp; 
	mov.b64 	{%temp, %r31}, %fd53;
	}
	abs.f64 	%fd54, %fd53;
	{ // callseq 8, 0
	.param .b64 param0;
	st.param.f64 	[param0], %fd54;
	.param .b64 retval0;
	call.uni (retval0), 
	__internal_accurate_pow, 
	(
	param0
	);
	ld.param.f64 	%fd195, [retval0];
	} // callseq 8
	setp.lt.s32 	%p135, %r31, 0;
	neg.f64 	%fd197, %fd195;
	selp.f64 	%fd198, %fd197, %fd195, %p133;
	selp.f64 	%fd199, %fd198, %fd195, %p135;
	setp.eq.f32 	%p136, %f19, 0f00000000;
	selp.b32 	%r168, %r31, 0, %p133;
	or.b32  	%r169, %r168, 2146435072;
	selp.b32 	%r170, %r169, %r168, %p132;
	mov.b32 	%r171, 0;
	mov.b64 	%fd200, {%r171, %r170};
	selp.f64 	%fd298, %fd200, %fd199, %p136;
	add.f64 	%fd201, %fd53, 0d4000000000000000;
	{
	.reg .b32 %temp; 
	mov.b64 	{%temp, %r172}, %fd201;
	}
	and.b32  	%r173, %r172, 2146435072;
	setp.ne.s32 	%p137, %r173, 2146435072;
	@%p137 bra 	$L__BB1_60;
	setp.nan.f32 	%p138, %f19, %f19;
	@%p138 bra 	$L__BB1_59;
	setp.neu.f64 	%p139, %fd54, 0d7FF0000000000000;
	@%p139 bra 	$L__BB1_60;
	setp.lt.s32 	%p140, %r31, 0;
	or.b32  	%r174, %r8, -2147483648;
	selp.b32 	%r175, %r174, %r8, %p1;
	selp.b32 	%r176, %r175, %r8, %p140;
	mov.b32 	%r177, 0;
	mov.b64 	%fd298, {%r177, %r176};
	bra.uni 	$L__BB1_60;
$L__BB1_59:
	mov.f64 	%fd202, 0d4000000000000000;
	add.rn.f64 	%fd298, %fd53, %fd202;
$L__BB1_60:
	setp.lt.s32 	%p141, %r6, 0;
	setp.eq.s32 	%p142, %r7, 1062207488;
	setp.eq.f32 	%p144, %f19, 0f3F800000;
	selp.f64 	%fd59, 0d3FF0000000000000, %fd298, %p144;
	mul.wide.s32 	%rd38, %r2, 4;
	add.s64 	%rd39, %rd7, %rd38;
	ld.global.f32 	%f58, [%rd39];
	sub.f32 	%f20, %f58, %f2;
	cvt.f64.f32 	%fd60, %f20;
	{
	.reg .b32 %temp; 
	mov.b64 	{%temp, %r32}, %fd60;
	}
	abs.f64 	%fd61, %fd60;
	{ // callseq 9, 0
	.param .b64 param0;
	st.param.f64 	[param0], %fd61;
	.param .b64 retval0;
	call.uni (retval0), 
	__internal_accurate_pow, 
	(
	param0
	);
	ld.param.f64 	%fd203, [retval0];
	} // callseq 9
	setp.lt.s32 	%p145, %r32, 0;
	neg.f64 	%fd205, %fd203;
	selp.f64 	%fd206, %fd205, %fd203, %p142;
	selp.f64 	%fd207, %fd206, %fd203, %p145;
	setp.eq.f32 	%p146, %f20, 0f00000000;
	selp.b32 	%r178, %r32, 0, %p142;
	or.b32  	%r179, %r178, 2146435072;
	selp.b32 	%r180, %r179, %r178, %p141;
	mov.b32 	%r181, 0;
	mov.b64 	%fd208, {%r181, %r180};
	selp.f64 	%fd299, %fd208, %fd207, %p146;
	add.f64 	%fd209, %fd60, 0d4000000000000000;
	{
	.reg .b32 %temp; 
	mov.b64 	{%temp, %r182}, %fd209;
	}
	and.b32  	%r183, %r182, 2146435072;
	setp.ne.s32 	%p147, %r183, 2146435072;
	@%p147 bra 	$L__BB1_65;
	setp.nan.f32 	%p148, %f20, %f20;
	@%p148 bra 	$L__BB1_64;
	setp.neu.f64 	%p149, %fd61, 0d7FF0000000000000;
	@%p149 bra 	$L__BB1_65;
	setp.lt.s32 	%p150, %r32, 0;
	or.b32  	%r184, %r8, -2147483648;
	selp.b32 	%r185, %r184, %r8, %p1;
	selp.b32 	%r186, %r185, %r8, %p150;
	mov.b32 	%r187, 0;
	mov.b64 	%fd299, {%r187, %r186};
	bra.uni 	$L__BB1_65;
$L__BB1_64:
	mov.f64 	%fd210, 0d4000000000000000;
	add.rn.f64 	%fd299, %fd60, %fd210;
$L__BB1_65:
	setp.eq.f32 	%p151, %f20, 0f3F800000;
	selp.f64 	%fd211, 0d3FF0000000000000, %fd299, %p151;
	add.f64 	%fd212, %fd59, %fd211;
	sqrt.rn.f64 	%fd213, %fd212;
	cvt.rn.f32.f64 	%f59, %fd213;
	setp.gt.f32 	%p152, %f80, %f59;
	setp.lt.f32 	%p153, %f80, 0f00000000;
	or.pred  	%p154, %p153, %p152;
	selp.f32 	%f80, %f59, %f80, %p154;
	selp.b32 	%r302, 4, %r302, %p154;
$L__BB1_66:
	and.pred  	%p155, %p4, %p3;
	not.pred 	%p156, %p155;
	@%p156 bra 	$L__BB1_79;
	mul.lo.s32 	%r35, %r20, %r57;
	shl.b32 	%r188, %r2, 1;
	add.s32 	%r189, %r3, %r188;
	add.s32 	%r190, %r189, %r35;
	mul.wide.s32 	%rd40, %r190, 4;
	add.s64 	%rd41, %rd1, %rd40;
	ld.global.f32 	%f60, [%rd41];
	setp.ltu.f32 	%p157, %f60, 0f00000000;
	@%p157 bra 	$L__BB1_79;
	setp.lt.s32 	%p158, %r6, 0;
	setp.eq.s32 	%p159, %r7, 1062207488;
	add.s32 	%r191, %r35, %r3;
	mul.wide.s32 	%rd42, %r191, 4;
	add.s64 	%rd8, %rd1, %rd42;
	ld.global.f32 	%f61, [%rd8];
	sub.f32 	%f23, %f61, %f1;
	cvt.f64.f32 	%fd66, %f23;
	{
	.reg .b32 %temp; 
	mov.b64 	{%temp, %r36}, %fd66;
	}
	abs.f64 	%fd67, %fd66;
	{ // callseq 10, 0
	.param .b64 param0;
	st.param.f64 	[param0], %fd67;
	.param .b64 retval0;
	call.uni (retval0), 
	__internal_accurate_pow, 
	(
	param0
	);
	ld.param.f64 	%fd214, [retval0];
	} // callseq 10
	setp.lt.s32 	%p161, %r36, 0;
	neg.f64 	%fd216, %fd214;
	selp.f64 	%fd217, %fd216, %fd214, %p159;
	selp.f64 	%fd218, %fd217, %fd214, %p161;
	setp.eq.f32 	%p162, %f23, 0f00000000;
	selp.b32 	%r192, %r36, 0, %p159;
	or.b32  	%r193, %r192, 2146435072;
	selp.b32 	%r194, %r193, %r192, %p158;
	mov.b32 	%r195, 0;
	mov.b64 	%fd219, {%r195, %r194};
	selp.f64 	%fd300, %fd219, %fd218, %p162;
	add.f64 	%fd220, %fd66, 0d4000000000000000;
	{
	.reg .b32 %temp; 
	mov.b64 	{%temp, %r196}, %fd220;
	}
	and.b32  	%r197, %r196, 2146435072;
	setp.ne.s32 	%p163, %r197, 2146435072;
	@%p163 bra 	$L__BB1_73;
	setp.nan.f32 	%p164, %f23, %f23;
	@%p164 bra 	$L__BB1_72;
	setp.neu.f64 	%p165, %fd67, 0d7FF0000000000000;
	@%p165 bra 	$L__BB1_73;
	setp.lt.s32 	%p166, %r36, 0;
	or.b32  	%r198, %r8, -2147483648;
	selp.b32 	%r199, %r198, %r8, %p1;
	selp.b32 	%r200, %r199, %r8, %p166;
	mov.b32 	%r201, 0;
	mov.b64 	%fd300, {%r201, %r200};
	bra.uni 	$L__BB1_73;
$L__BB1_72:
	mov.f64 	%fd221, 0d4000000000000000;
	add.rn.f64 	%fd300, %fd66, %fd221;
$L__BB1_73:
	setp.lt.s32 	%p167, %r6, 0;
	setp.eq.s32 	%p168, %r7, 1062207488;
	setp.eq.f32 	%p170, %f23, 0f3F800000;
	selp.f64 	%fd72, 0d3FF0000000000000, %fd300, %p170;
	mul.wide.s32 	%rd43, %r2, 4;
	add.s64 	%rd44, %rd8, %rd43;
	ld.global.f32 	%f62, [%rd44];
	sub.f32 	%f24, %f62, %f2;
	cvt.f64.f32 	%fd73, %f24;
	{
	.reg .b32 %temp; 
	mov.b64 	{%temp, %r37}, %fd73;
	}
	abs.f64 	%fd74, %fd73;
	{ // callseq 11, 0
	.param .b64 param0;
	st.param.f64 	[param0], %fd74;
	.param .b64 retval0;
	call.uni (retval0), 
	__internal_accurate_pow, 
	(
	param0
	);
	ld.param.f64 	%fd222, [retval0];
	} // callseq 11
	setp.lt.s32 	%p171, %r37, 0;
	neg.f64 	%fd224, %fd222;
	selp.f64 	%fd225, %fd224, %fd222, %p168;
	selp.f64 	%fd226, %fd225, %fd222, %p171;
	setp.eq.f32 	%p172, %f24, 0f00000000;
	selp.b32 	%r202, %r37, 0, %p168;
	or.b32  	%r203, %r202, 2146435072;
	selp.b32 	%r204, %r203, %r202, %p167;
	mov.b32 	%r205, 0;
	mov.b64 	%fd227, {%r205, %r204};
	selp.f64 	%fd301, %fd227, %fd226, %p172;
	add.f64 	%fd228, %fd73, 0d4000000000000000;
	{
	.reg .b32 %temp; 
	mov.b64 	{%temp, %r206}, %fd228;
	}
	and.b32  	%r207, %r206, 2146435072;
	setp.ne.s32 	%p173, %r207, 2146435072;
	@%p173 bra 	$L__BB1_78;
	setp.nan.f32 	%p174, %f24, %f24;
	@%p174 bra 	$L__BB1_77;
	setp.neu.f64 	%p175, %fd74, 0d7FF0000000000000;
	@%p175 bra 	$L__BB1_78;
	setp.lt.s32 	%p176, %r37, 0;
	or.b32  	%r208, %r8, -2147483648;
	selp.b32 	%r209, %r208, %r8, %p1;
	selp.b32 	%r210, %r209, %r8, %p176;
	mov.b32 	%r211, 0;
	mov.b64 	%fd301, {%r211, %r210};
	bra.uni 	$L__BB1_78;
$L__BB1_77:
	mov.f64 	%fd229, 0d4000000000000000;
	add.rn.f64 	%fd301, %fd73, %fd229;
$L__BB1_78:
	setp.eq.f32 	%p177, %f24, 0f3F800000;
	selp.f64 	%fd230, 0d3FF0000000000000, %fd301, %p177;
	add.f64 	%fd231, %fd72, %fd230;
	sqrt.rn.f64 	%fd232, %fd231;
	cvt.rn.f32.f64 	%f63, %fd232;
	setp.gt.f32 	%p178, %f80, %f63;
	setp.lt.f32 	%p179, %f80, 0f00000000;
	or.pred  	%p180, %p179, %p178;
	selp.f32 	%f80, %f63, %f80, %p180;
	selp.b32 	%r302, 5, %r302, %p180;
$L__BB1_79:
	ld.param.u32 	%r299, [_Z3runPfS_iij_param_4];
	ld.param.u32 	%r295, [_Z3runPfS_iij_param_3];
	add.s32 	%r40, %r299, %r3;
	setp.gt.s32 	%p181, %r40, -1;
	setp.lt.s32 	%p182, %r40, %r57;
	and.pred  	%p5, %p181, %p182;
	setp.gt.s32 	%p183, %r10, -1;
	setp.lt.s32 	%p184, %r10, %r295;
	and.pred  	%p185, %p183, %p184;
	and.pred  	%p186, %p5, %p185;
	not.pred 	%p187, %p186;
	@%p187 bra 	$L__BB1_92;
	mul.lo.s32 	%r41, %r10, %r57;
	shl.b32 	%r212, %r2, 1;
	add.s32 	%r213, %r40, %r212;
	add.s32 	%r214, %r213, %r41;
	mul.wide.s32 	%rd45, %r214, 4;
	add.s64 	%rd46, %rd1, %rd45;
	ld.global.f32 	%f64, [%rd46];
	setp.ltu.f32 	%p188, %f64, 0f00000000;
	@%p188 bra 	$L__BB1_92;
	setp.lt.s32 	%p189, %r6, 0;
	setp.eq.s32 	%p190, %r7, 1062207488;
	add.s32 	%r215, %r41, %r40;
	mul.wide.s32 	%rd47, %r215, 4;
	add.s64 	%rd9, %rd1, %rd47;
	ld.global.f32 	%f65, [%rd9];
	sub.f32 	%f27, %f65, %f1;
	cvt.f64.f32 	%fd79, %f27;
	{
	.reg .b32 %temp; 
	mov.b64 	{%temp, %r42}, %fd79;
	}
	abs.f64 	%fd80, %fd79;
	{ // callseq 12, 0
	.param .b64 param0;
	st.param.f64 	[param0], %fd80;
	.param .b64 retval0;
	call.uni (retval0), 
	__internal_accurate_pow, 
	(
	param0
	);
	ld.param.f64 	%fd233, [retval0];
	} // callseq 12
	setp.lt.s32 	%p192, %r42, 0;
	neg.f64 	%fd235, %fd233;
	selp.f64 	%fd236, %fd235, %fd233, %p190;
	selp.f64 	%fd237, %fd236, %fd233, %p192;
	setp.eq.f32 	%p193, %f27, 0f00000000;
	selp.b32 	%r216, %r42, 0, %p190;
	or.b32  	%r217, %r216, 2146435072;
	selp.b32 	%r218, %r217, %r216, %p189;
	mov.b32 	%r219, 0;
	mov.b64 	%fd238, {%r219, %r218};
	selp.f64 	%fd302, %fd238, %fd237, %p193;
	add.f64 	%fd239, %fd79, 0d4000000000000000;
	{
	.reg .b32 %temp; 
	mov.b64 	{%temp, %r220}, %fd239;
	}
	and.b32  	%r221, %r220, 2146435072;
	setp.ne.s32 	%p194, %r221, 2146435072;
	@%p194 bra 	$L__BB1_86;
	setp.nan.f32 	%p195, %f27, %f27;
	@%p195 bra 	$L__BB1_85;
	setp.neu.f64 	%p196, %fd80, 0d7FF0000000000000;
	@%p196 bra 	$L__BB1_86;
	setp.lt.s32 	%p197, %r42, 0;
	or.b32  	%r222, %r8, -2147483648;
	selp.b32 	%r223, %r222, %r8, %p1;
	selp.b32 	%r224, %r223, %r8, %p197;
	mov.b32 	%r225, 0;
	mov.b64 	%fd302, {%r225, %r224};
	bra.uni 	$L__BB1_86;
$L__BB1_85:
	mov.f64 	%fd240, 0d4000000000000000;
	add.rn.f64 	%fd302, %fd79, %fd240;
$L__BB1_86:
	setp.lt.s32 	%p198, %r6, 0;
	setp.eq.s32 	%p199, %r7, 1062207488;
	setp.eq.f32 	%p201, %f27, 0f3F800000;
	selp.f64 	%fd85, 0d3FF0000000000000, %fd302, %p201;
	mul.wide.s32 	%rd48, %r2, 4;
	add.s64 	%rd49, %rd9, %rd48;
	ld.global.f32 	%f66, [%rd49];
	sub.f32 	%f28, %f66, %f2;
	cvt.f64.f32 	%fd86, %f28;
	{
	.reg .b32 %temp; 
	mov.b64 	{%temp, %r43}, %fd86;
	}
	abs.f64 	%fd87, %fd86;
	{ // callseq 13, 0
	.param .b64 param0;
	st.param.f64 	[param0], %fd87;
	.param .b64 retval0;
	call.uni (retval0), 
	__internal_accurate_pow, 
	(
	param0
	);
	ld.param.f64 	%fd241, [retval0];
	} // callseq 13
	setp.lt.s32 	%p202, %r43, 0;
	neg.f64 	%fd243, %fd241;
	selp.f64 	%fd244, %fd243, %fd241, %p199;
	selp.f64 	%fd245, %fd244, %fd241, %p202;
	setp.eq.f32 	%p203, %f28, 0f00000000;
	selp.b32 	%r226, %r43, 0, %p199;
	or.b32  	%r227, %r226, 2146435072;
	selp.b32 	%r228, %r227, %r226, %p198;
	mov.b32 	%r229, 0;
	mov.b64 	%fd246, {%r229, %r228};
	selp.f64 	%fd303, %fd246, %fd245, %p203;
	add.f64 	%fd247, %fd86, 0d4000000000000000;
	{
	.reg .b32 %temp; 
	mov.b64 	{%temp, %r230}, %fd247;
	}
	and.b32  	%r231, %r230, 2146435072;
	setp.ne.s32 	%p204, %r231, 2146435072;
	@%p204 bra 	$L__BB1_91;
	setp.nan.f32 	%p205, %f28, %f28;
	@%p205 bra 	$L__BB1_90;
	setp.neu.f64 	%p206, %fd87, 0d7FF0000000000000;
	@%p206 bra 	$L__BB1_91;
	setp.lt.s32 	%p207, %r43, 0;
	or.b32  	%r232, %r8, -2147483648;
	selp.b32 	%r233, %r232, %r8, %p1;
	selp.b32 	%r234, %r233, %r8, %p207;
	mov.b32 	%r235, 0;
	mov.b64 	%fd303, {%r235, %r234};
	bra.uni 	$L__BB1_91;
$L__BB1_90:
	mov.f64 	%fd248, 0d4000000000000000;
	add.rn.f64 	%fd303, %fd86, %fd248;
$L__BB1_91:
	setp.eq.f32 	%p208, %f28, 0f3F800000;
	selp.f64 	%fd249, 0d3FF0000000000000, %fd303, %p208;
	add.f64 	%fd250, %fd85, %fd249;
	sqrt.rn.f64 	%fd251, %fd250;
	cvt.rn.f32.f64 	%f67, %fd251;
	setp.gt.f32 	%p209, %f80, %f67;
	setp.lt.f32 	%p210, %f80, 0f00000000;
	or.pred  	%p211, %p210, %p209;
	selp.f32 	%f80, %f67, %f80, %p211;
	selp.b32 	%r302, 6, %r302, %p211;
$L__BB1_92:
	ld.param.u32 	%r296, [_Z3runPfS_iij_param_3];
	setp.gt.s32 	%p212, %r4, -1;
	setp.lt.s32 	%p213, %r4, %r296;
	and.pred  	%p214, %p212, %p213;
	and.pred  	%p215, %p5, %p214;
	not.pred 	%p216, %p215;
	@%p216 bra 	$L__BB1_105;
	mul.lo.s32 	%r46, %r4, %r57;
	shl.b32 	%r236, %r2, 1;
	add.s32 	%r237, %r40, %r236;
	add.s32 	%r238, %r237, %r46;
	mul.wide.s32 	%rd50, %r238, 4;
	add.s64 	%rd51, %rd1, %rd50;
	ld.global.f32 	%f68, [%rd51];
	setp.ltu.f32 	%p217, %f68, 0f00000000;
	@%p217 bra 	$L__BB1_105;
	setp.lt.s32 	%p218, %r6, 0;
	setp.eq.s32 	%p219, %r7, 1062207488;
	add.s32 	%r239, %r46, %r40;
	mul.wide.s32 	%rd52, %r239, 4;
	add.s64 	%rd10, %rd1, %rd52;
	ld.global.f32 	%f69, [%rd10];
	sub.f32 	%f31, %f69, %f1;
	cvt.f64.f32 	%fd92, %f31;
	{
	.reg .b32 %temp; 
	mov.b64 	{%temp, %r47}, %fd92;
	}
	abs.f64 	%fd93, %fd92;
	{ // callseq 14, 0
	.param .b64 param0;
	st.param.f64 	[param0], %fd93;
	.param .b64 retval0;
	call.uni (retval0), 
	__internal_accurate_pow, 
	(
	param0
	);
	ld.param.f64 	%fd252, [retval0];
	} // callseq 14
	setp.lt.s32 	%p221, %r47, 0;
	neg.f64 	%fd254, %fd252;
	selp.f64 	%fd255, %fd254, %fd252, %p219;
	selp.f64 	%fd256, %fd255, %fd252, %p221;
	setp.eq.f32 	%p222, %f31, 0f00000000;
	selp.b32 	%r240, %r47, 0, %p219;
	or.b32  	%r241, %r240, 2146435072;
	selp.b32 	%r242, %r241, %r240, %p218;
	mov.b32 	%r243, 0;
	mov.b64 	%fd257, {%r243, %r242};
	selp.f64 	%fd304, %fd257, %fd256, %p222;
	add.f64 	%fd258, %fd92, 0d4000000000000000;
	{
	.reg .b32 %temp; 
	mov.b64 	{%temp, %r244}, %fd258;
	}
	and.b32  	%r245, %r244, 2146435072;
	setp.ne.s32 	%p223, %r245, 2146435072;
	@%p223 bra 	$L__BB1_99;
	setp.nan.f32 	%p224, %f31, %f31;
	@%p224 bra 	$L__BB1_98;
	setp.neu.f64 	%p225, %fd93, 0d7FF0000000000000;
	@%p225 bra 	$L__BB1_99;
	setp.lt.s32 	%p226, %r47, 0;
	or.b32  	%r246, %r8, -2147483648;
	selp.b32 	%r247, %r246, %r8, %p1;
	selp.b32 	%r248, %r247, %r8, %p226;
	mov.b32 	%r249, 0;
	mov.b64 	%fd304, {%r249, %r248};
	bra.uni 	$L__BB1_99;
$L__BB1_98:
	mov.f64 	%fd259, 0d4000000000000000;
	add.rn.f64 	%fd304, %fd92, %fd259;
$L__BB1_99:
	setp.lt.s32 	%p227, %r6, 0;
	setp.eq.s32 	%p228, %r7, 1062207488;
	setp.eq.f32 	%p230, %f31, 0f3F800000;
	selp.f64 	%fd98, 0d3FF0000000000000, %fd304, %p230;
	mul.wide.s32 	%rd53, %r2, 4;
	add.s64 	%rd54, %rd10, %rd53;
	ld.global.f32 	%f70, [%rd54];
	sub.f32 	%f32, %f70, %f2;
	cvt.f64.f32 	%fd99, %f32;
	{
	.reg .b32 %temp; 
	mov.b64 	{%temp, %r48}, %fd99;
	}
	abs.f64 	%fd100, %fd99;
	{ // callseq 15, 0
	.param .b64 param0;
	st.param.f64 	[param0], %fd100;
	.param .b64 retval0;
	call.uni (retval0), 
	__internal_accurate_pow, 
	(
	param0
	);
	ld.param.f64 	%fd260, [retval0];
	} // callseq 15
	setp.lt.s32 	%p231, %r48, 0;
	neg.f64 	%fd262, %fd260;
	selp.f64 	%fd263, %fd262, %fd260, %p228;
	selp.f64 	%fd264, %fd263, %fd260, %p231;
	setp.eq.f32 	%p232, %f32, 0f00000000;
	selp.b32 	%r250, %r48, 0, %p228;
	or.b32  	%r251, %r250, 2146435072;
	selp.b32 	%r252, %r251, %r250, %p227;
	mov.b32 	%r253, 0;
	mov.b64 	%fd265, {%r253, %r252};
	selp.f64 	%fd305, %fd265, %fd264, %p232;
	add.f64 	%fd266, %fd99, 0d4000000000000000;
	{
	.reg .b32 %temp; 
	mov.b64 	{%temp, %r254}, %fd266;
	}
	and.b32  	%r255, %r254, 2146435072;
	setp.ne.s32 	%p233, %r255, 2146435072;
	@%p233 bra 	$L__BB1_104;
	setp.nan.f32 	%p234, %f32, %f32;
	@%p234 bra 	$L__BB1_103;
	setp.neu.f64 	%p235, %fd100, 0d7FF0000000000000;
	@%p235 bra 	$L__BB1_104;
	setp.lt.s32 	%p236, %r48, 0;
	or.b32  	%r256, %r8, -2147483648;
	selp.b32 	%r257, %r256, %r8, %p1;
	selp.b32 	%r258, %r257, %r8, %p236;
	mov.b32 	%r259, 0;
	mov.b64 	%fd305, {%r259, %r258};
	bra.uni 	$L__BB1_104;
$L__BB1_103:
	mov.f64 	%fd267, 0d4000000000000000;
	add.rn.f64 	%fd305, %fd99, %fd267;
$L__BB1_104:
	setp.eq.f32 	%p237, %f32, 0f3F800000;
	selp.f64 	%fd268, 0d3FF0000000000000, %fd305, %p237;
	add.f64 	%fd269, %fd98, %fd268;
	sqrt.rn.f64 	%fd270, %fd269;
	cvt.rn.f32.f64 	%f71, %fd270;
	setp.gt.f32 	%p238, %f80, %f71;
	setp.lt.f32 	%p239, %f80, 0f00000000;
	or.pred  	%p240, %p239, %p238;
	selp.f32 	%f80, %f71, %f80, %p240;
	selp.b32 	%r302, 7, %r302, %p240;
$L__BB1_105:
	and.pred  	%p241, %p5, %p3;
	not.pred 	%p242, %p241;
	@%p242 bra 	$L__BB1_118;
	mul.lo.s32 	%r51, %r20, %r57;
	shl.b32 	%r260, %r2, 1;
	add.s32 	%r261, %r40, %r260;
	add.s32 	%r262, %r261, %r51;
	mul.wide.s32 	%rd55, %r262, 4;
	add.s64 	%rd56, %rd1, %rd55;
	ld.global.f32 	%f72, [%rd56];
	setp.ltu.f32 	%p243, %f72, 0f00000000;
	@%p243 bra 	$L__BB1_118;
	or.b32  	%r52, %r8, -2147483648;
	setp.lt.s32 	%p244, %r6, 0;
	setp.eq.s32 	%p245, %r7, 1062207488;
	add.s32 	%r263, %r51, %r40;
	mul.wide.s32 	%rd57, %r263, 4;
	add.s64 	%rd11, %rd1, %rd57;
	ld.global.f32 	%f73, [%rd11];
	sub.f32 	%f35, %f73, %f1;
	cvt.f64.f32 	%fd105, %f35;
	{
	.reg .b32 %temp; 
	mov.b64 	{%temp, %r53}, %fd105;
	}
	abs.f64 	%fd106, %fd105;
	{ // callseq 16, 0
	.param .b64 param0;
	st.param.f64 	[param0], %fd106;
	.param .b64 retval0;
	call.uni (retval0), 
	__internal_accurate_pow, 
	(
	param0
	);
	ld.param.f64 	%fd271, [retval0];
	} // callseq 16
	setp.lt.s32 	%p247, %r53, 0;
	neg.f64 	%fd273, %fd271;
	selp.f64 	%fd274, %fd273, %fd271, %p245;
	selp.f64 	%fd275, %fd274, %fd271, %p247;
	setp.eq.f32 	%p248, %f35, 0f00000000;
	selp.b32 	%r264, %r53, 0, %p245;
	or.b32  	%r265, %r264, 2146435072;
	selp.b32 	%r266, %r265, %r264, %p244;
	mov.b32 	%r267, 0;
	mov.b64 	%fd276, {%r267, %r266};
	selp.f64 	%fd306, %fd276, %fd275, %p248;
	add.f64 	%fd277, %fd105, 0d4000000000000000;
	{
	.reg .b32 %temp; 
	mov.b64 	{%temp, %r268}, %fd277;
	}
	and.b32  	%r269, %r268, 2146435072;
	setp.ne.s32 	%p249, %r269, 2146435072;
	@%p249 bra 	$L__BB1_112;
	setp.nan.f32 	%p250, %f35, %f35;
	@%p250 bra 	$L__BB1_111;
	setp.neu.f64 	%p251, %fd106, 0d7FF0000000000000;
	@%p251 bra 	$L__BB1_112;
	setp.lt.s32 	%p252, %r53, 0;
	selp.b32 	%r270, %r52, %r8, %p1;
	selp.b32 	%r271, %r270, %r8, %p252;
	mov.b32 	%r272, 0;
	mov.b64 	%fd306, {%r272, %r271};
	bra.uni 	$L__BB1_112;
$L__BB1_111:
	mov.f64 	%fd278, 0d4000000000000000;
	add.rn.f64 	%fd306, %fd105, %fd278;
$L__BB1_112:
	setp.lt.s32 	%p253, %r6, 0;
	setp.eq.s32 	%p254, %r7, 1062207488;
	setp.eq.f32 	%p256, %f35, 0f3F800000;
	selp.f64 	%fd111, 0d3FF0000000000000, %fd306, %p256;
	mul.wide.s32 	%rd58, %r2, 4;
	add.s64 	%rd59, %rd11, %rd58;
	ld.global.f32 	%f74, [%rd59];
	sub.f32 	%f36, %f74, %f2;
	cvt.f64.f32 	%fd112, %f36;
	{
	.reg .b32 %temp; 
	mov.b64 	{%temp, %r54}, %fd112;
	}
	abs.f64 	%fd113, %fd112;
	{ // callseq 17, 0
	.param .b64 param0;
	st.param.f64 	[param0], %fd113;
	.param .b64 retval0;
	call.uni (retval0), 
	__internal_accurate_pow, 
	(
	param0
	);
	ld.param.f64 	%fd279, [retval0];
	} // callseq 17
	setp.lt.s32 	%p257, %r54, 0;
	neg.f64 	%fd281, %fd279;
	selp.f64 	%fd282, %fd281, %fd279, %p254;
	selp.f64 	%fd283, %fd282, %fd279, %p257;
	setp.eq.f32 	%p258, %f36, 0f00000000;
	selp.b32 	%r273, %r54, 0, %p254;
	or.b32  	%r274, %r273, 2146435072;
	selp.b32 	%r275, %r274, %r273, %p253;
	mov.b32 	%r276, 0;
	mov.b64 	%fd284, {%r276, %r275};
	selp.f64 	%fd307, %fd284, %fd283, %p258;
	add.f64 	%fd285, %fd112, 0d4000000000000000;
	{
	.reg .b32 %temp; 
	mov.b64 	{%temp, %r277}, %fd285;
	}
	and.b32  	%r278, %r277, 2146435072;
	setp.ne.s32 	%p259, %r278, 2146435072;
	@%p259 bra 	$L__BB1_117;
	setp.nan.f32 	%p260, %f36, %f36;
	@%p260 bra 	$L__BB1_116;
	setp.neu.f64 	%p261, %fd113, 0d7FF0000000000000;
	@%p261 bra 	$L__BB1_117;
	setp.lt.s32 	%p262, %r54, 0;
	selp.b32 	%r279, %r52, %r8, %p1;
	selp.b32 	%r280, %r279, %r8, %p262;
	mov.b32 	%r281, 0;
	mov.b64 	%fd307, {%r281, %r280};
	bra.uni 	$L__BB1_117;
$L__BB1_116:
	mov.f64 	%fd286, 0d4000000000000000;
	add.rn.f64 	%fd307, %fd112, %fd286;
$L__BB1_117:
	setp.eq.f32 	%p263, %f36, 0f3F800000;
	selp.f64 	%fd287, 0d3FF0000000000000, %fd307, %p263;
	add.f64 	%fd288, %fd111, %fd287;
	sqrt.rn.f64 	%fd289, %fd288;
	cvt.rn.f32.f64 	%f75, %fd289;
	setp.gt.f32 	%p264, %f80, %f75;
	setp.lt.f32 	%p265, %f80, 0f00000000;
	or.pred  	%p266, %p265, %p264;
	selp.f32 	%f80, %f75, %f80, %p266;
	selp.b32 	%r302, 8, %r302, %p266;
$L__BB1_118:
	setp.lt.s32 	%p267, %r302, 0;
	@%p267 bra 	$L__BB1_120;
	ld.param.u32 	%r300, [_Z3runPfS_iij_param_4];
	ld.param.u64 	%rd73, [_Z3runPfS_iij_param_1];
	cvta.to.global.u64 	%rd60, %rd73;
	mul.wide.u32 	%rd61, %r302, 8;
	add.s64 	%rd62, %rd2, %rd61;
	ld.local.v2.u32 	{%r282, %r283}, [%rd62];
	mad.lo.s32 	%r284, %r282, %r300, %r3;
	mad.lo.s32 	%r285, %r283, %r300, %r4;
	mad.lo.s32 	%r286, %r285, %r57, %r284;
	mul.wide.s32 	%rd63, %r286, 4;
	add.s64 	%rd64, %rd1, %rd63;
	ld.global.f32 	%f76, [%rd64];
	mad.lo.s32 	%r287, %r4, %r57, %r3;
	mul.wide.u32 	%rd65, %r287, 4;
	add.s64 	%rd66, %rd60, %rd65;
	st.global.f32 	[%rd66], %f76;
	mul.wide.s32 	%rd67, %r2, 4;
	add.s64 	%rd68, %rd64, %rd67;
	ld.global.f32 	%f77, [%rd68];
	add.s32 	%r288, %r287, %r2;
	mul.wide.u32 	%rd69, %r288, 4;
	add.s64 	%rd70, %rd60, %rd69;
	st.global.f32 	[%rd70], %f77;
	add.s32 	%r289, %r288, %r2;
	mul.wide.u32 	%rd71, %r289, 4;
	add.s64 	%rd72, %rd60, %rd71;
	st.global.f32 	[%rd72], %f80;
$L__BB1_120:
	ret;

}
	// .globl	_Z6finishPfS_ii
.visible .entry _Z6finishPfS_ii(
	.param .u64 .ptr .align 1 _Z6finishPfS_ii_param_0,
	.param .u64 .ptr .align 1 _Z6finishPfS_ii_param_1,
	.param .u32 _Z6finishPfS_ii_param_2,
	.param .u32 _Z6finishPfS_ii_param_3
)
{
	.reg .pred 	%p<3>;
	.reg .b32 	%r<15>;
	.reg .b32 	%f<6>;
	.reg .b64 	%rd<20>;

	ld.param.u64 	%rd1, [_Z6finishPfS_ii_param_0];
	ld.param.u64 	%rd2, [_Z6finishPfS_ii_param_1];
	ld.param.u32 	%r6, [_Z6finishPfS_ii_param_2];
	ld.param.u32 	%r7, [_Z6finishPfS_ii_param_3];
	mov.u32 	%r8, %tid.x;
	mov.u32 	%r9, %ctaid.x;
	mov.u32 	%r10, %ntid.x;
	mad.lo.s32 	%r1, %r9, %r10, %r8;
	mul.lo.s32 	%r2, %r7, %r6;
	setp.ge.u32 	%p1, %r1, %r2;
	@%p1 bra 	$L__BB2_3;
	cvta.to.global.u64 	%rd3, %rd2;
	mul.wide.u32 	%rd4, %r1, 4;
	add.s64 	%rd5, %rd3, %rd4;
	ld.global.f32 	%f1, [%rd5];
	cvt.rzi.s32.f32 	%r3, %f1;
	add.s32 	%r4, %r1, %r2;
	mul.wide.u32 	%rd6, %r4, 4;
	add.s64 	%rd7, %rd3, %rd6;
	ld.global.f32 	%f2, [%rd7];
	cvt.rzi.s32.f32 	%r11, %f2;
	or.b32  	%r12, %r3, %r11;
	setp.lt.s32 	%p2, %r12, 0;
	@%p2 bra 	$L__BB2_3;
	cvta.to.global.u64 	%rd8, %rd1;
	mad.lo.s32 	%r13, %r11, %r6, %r3;
	mul.wide.s32 	%rd9, %r13, 4;
	add.s64 	%rd10, %rd8, %rd9;
	ld.global.f32 	%f3, [%rd10];
	add.s64 	%rd12, %rd8, %rd4;
	st.global.f32 	[%rd12], %f3;
	mul.wide.s32 	%rd13, %r2, 4;
	add.s64 	%rd14, %rd10, %rd13;
	ld.global.f32 	%f4, [%rd14];
	add.s64 	%rd16, %rd8, %rd6;
	st.global.f32 	[%rd16], %f4;
	add.s64 	%rd17, %rd14, %rd13;
	ld.global.f32 	%f5, [%rd17];
	add.s32 	%r14, %r4, %r2;
	mul.wide.u32 	%rd18, %r14, 4;
	add.s64 	%rd19, %rd8, %rd18;
	st.global.f32 	[%rd19], %f5;
$L__BB2_3:
	ret;

}
.func  (.param .b64 func_retval0) __internal_accurate_pow(
	.param .b64 __internal_accurate_pow_param_0
)
{
	.reg .pred 	%p<8>;
	.reg .b32 	%r<49>;
	.reg .b32 	%f<3>;
	.reg .b64 	%fd<109>;

	ld.param.f64 	%fd10, [__internal_accurate_pow_param_0];
	{
	.reg .b32 %temp; 
	mov.b64 	{%temp, %r46}, %fd10;
	}
	{
	.reg .b32 %temp; 
	mov.b64 	{%r45, %temp}, %fd10;
	}
	shr.u32 	%r47, %r46, 20;
	setp.gt.u32 	%p1, %r46, 1048575;
	@%p1 bra 	$L__BB3_2;
	mul.f64 	%fd11, %fd10, 0d4350000000000000;
	{
	.reg .b32 %temp; 
	mov.b64 	{%temp, %r46}, %fd11;
	}
	{
	.reg .b32 %temp; 
	mov.b64 	{%r45, %temp}, %fd11;
	}
	shr.u32 	%r16, %r46, 20;
	add.s32 	%r47, %r16, -54;
$L__BB3_2:
	add.s32 	%r48, %r47, -1023;
	and.b32  	%r17, %r46, -2146435073;
	or.b32  	%r18, %r17, 1072693248;
	mov.b64 	%fd107, {%r45, %r18};
	setp.lt.u32 	%p2, %r18, 1073127583;
	@%p2 bra 	$L__BB3_4;
	{
	.reg .b32 %temp; 
	mov.b64 	{%r19, %temp}, %fd107;
	}
	{
	.reg .b32 %temp; 
	mov.b64 	{%temp, %r20}, %fd107;
	}
	add.s32 	%r21, %r20, -1048576;
	mov.b64 	%fd107, {%r19, %r21};
	add.s32 	%r48, %r47, -1022;
$L__BB3_4:
	add.f64 	%fd12, %fd107, 0dBFF0000000000000;
	add.f64 	%fd13, %fd107, 0d3FF0000000000000;
	rcp.approx.ftz.f64 	%fd14, %fd13;
	neg.f64 	%fd15, %fd13;
	fma.rn.f64 	%fd16, %fd15, %fd14, 0d3FF0000000000000;
	fma.rn.f64 	%fd17, %fd16, %fd16, %fd16;
	fma.rn.f64 	%fd18, %fd17, %fd14, %fd14;
	mul.f64 	%fd19, %fd12, %fd18;
	fma.rn.f64 	%fd20, %fd12, %fd18, %fd19;
	mul.f64 	%fd21, %fd20, %fd20;
	fma.rn.f64 	%fd22, %fd21, 0d3EB0F5FF7D2CAFE2, 0d3ED0F5D241AD3B5A;
	fma.rn.f64 	%fd23, %fd22, %fd21, 0d3EF3B20A75488A3F;
	fma.rn.f64 	%fd24, %fd23, %fd21, 0d3F1745CDE4FAECD5;
	fma.rn.f64 	%fd25, %fd24, %fd21, 0d3F3C71C7258A578B;
	fma.rn.f64 	%fd26, %fd25, %fd21, 0d3F6249249242B910;
	fma.rn.f64 	%fd27, %fd26, %fd21, 0d3F89999999999DFB;
	sub.f64 	%fd28, %fd12, %fd20;
	add.f64 	%fd29, %fd28, %fd28;
	neg.f64 	%fd30, %fd20;
	fma.rn.f64 	%fd31, %fd30, %fd12, %fd29;
	mul.f64 	%fd32, %fd18, %fd31;
	fma.rn.f64 	%fd33, %fd21, %fd27, 0d3FB5555555555555;
	mov.f64 	%fd34, 0d3FB5555555555555;
	sub.f64 	%fd35, %fd34, %fd33;
	fma.rn.f64 	%fd36, %fd21, %fd27, %fd35;
	add.f64 	%fd37, %fd36, 0dBC46A4CB00B9E7B0;
	add.f64 	%fd38, %fd33, %fd37;
	sub.f64 	%fd39, %fd33, %fd38;
	add.f64 	%fd40, %fd37, %fd39;
	mul.rn.f64 	%fd41, %fd20, %fd20;
	neg.f64 	%fd42, %fd41;
	fma.rn.f64 	%fd43, %fd20, %fd20, %fd42;
	{
	.reg .b32 %temp; 
	mov.b64 	{%r22, %temp}, %fd32;
	}
	{
	.reg .b32 %temp; 
	mov.b64 	{%temp, %r23}, %fd32;
	}
	add.s32 	%r24, %r23, 1048576;
	mov.b64 	%fd44, {%r22, %r24};
	fma.rn.f64 	%fd45, %fd20, %fd44, %fd43;
	mul.rn.f64 	%fd46, %fd41, %fd20;
	neg.f64 	%fd47, %fd46;
	fma.rn.f64 	%fd48, %fd41, %fd20, %fd47;
	fma.rn.f64 	%fd49, %fd41, %fd32, %fd48;
	fma.rn.f64 	%fd50, %fd45, %fd20, %fd49;
	mul.rn.f64 	%fd51, %fd38, %fd46;
	neg.f64 	%fd52, %fd51;
	fma.rn.f64 	%fd53, %fd38, %fd46, %fd52;
	fma.rn.f64 	%fd54, %fd38, %fd50, %fd53;
	fma.rn.f64 	%fd55, %fd40, %fd46, %fd54;
	add.f64 	%fd56, %fd51, %fd55;
	sub.f64 	%fd57, %fd51, %fd56;
	add.f64 	%fd58, %fd55, %fd57;
	add.f64 	%fd59, %fd20, %fd56;
	sub.f64 	%fd60, %fd20, %fd59;
	add.f64 	%fd61, %fd56, %fd60;
	add.f64 	%fd62, %fd58, %fd61;
	add.f64 	%fd63, %fd32, %fd62;
	add.f64 	%fd64, %fd59, %fd63;
	sub.f64 	%fd65, %fd59, %fd64;
	add.f64 	%fd66, %fd63, %fd65;
	xor.b32  	%r25, %r48, -2147483648;
	mov.b32 	%r26, 1127219200;
	mov.b64 	%fd67, {%r25, %r26};
	mov.b32 	%r27, -2147483648;
	mov.b64 	%fd68, {%r27, %r26};
	sub.f64 	%fd69, %fd67, %fd68;
	fma.rn.f64 	%fd70, %fd69, 0d3FE62E42FEFA39EF, %fd64;
	fma.rn.f64 	%fd71, %fd69, 0dBFE62E42FEFA39EF, %fd70;
	sub.f64 	%fd72, %fd71, %fd64;
	sub.f64 	%fd73, %fd66, %fd72;
	fma.rn.f64 	%fd74, %fd69, 0d3C7ABC9E3B39803F, %fd73;
	add.f64 	%fd75, %fd70, %fd74;
	sub.f64 	%fd76, %fd70, %fd75;
	add.f64 	%fd77, %fd74, %fd76;
	mov.f64 	%fd78, 0d4000000000000000;
	{
	.reg .b32 %temp; 
	mov.b64 	{%temp, %r28}, %fd78;
	}
	{
	.reg .b32 %temp; 
	mov.b64 	{%r29, %temp}, %fd78;
	}
	shl.b32 	%r30, %r28, 1;
	setp.gt.u32 	%p3, %r30, -33554433;
	and.b32  	%r31, %r28, -15728641;
	selp.b32 	%r32, %r31, %r28, %p3;
	mov.b64 	%fd79, {%r29, %r32};
	mul.rn.f64 	%fd80, %fd75, %fd79;
	neg.f64 	%fd81, %fd80;
	fma.rn.f64 	%fd82, %fd75, %fd79, %fd81;
	fma.rn.f64 	%fd83, %fd77, %fd79, %fd82;
	add.f64 	%fd4, %fd80, %fd83;
	sub.f64 	%fd84, %fd80, %fd4;
	add.f64 	%fd5, %fd83, %fd84;
	fma.rn.f64 	%fd85, %fd4, 0d3FF71547652B82FE, 0d4338000000000000;
	{
	.reg .b32 %temp; 
	mov.b64 	{%r13, %temp}, %fd85;
	}
	mov.f64 	%fd86, 0dC338000000000000;
	add.rn.f64 	%fd87, %fd85, %fd86;
	fma.rn.f64 	%fd88, %fd87, 0dBFE62E42FEFA39EF, %fd4;
	fma.rn.f64 	%fd89, %fd87, 0dBC7ABC9E3B39803F, %fd88;
	fma.rn.f64 	%fd90, %fd89, 0d3E5ADE1569CE2BDF, 0d3E928AF3FCA213EA;
	fma.rn.f64 	%fd91, %fd90, %fd89, 0d3EC71DEE62401315;
	fma.rn.f64 	%fd92, %fd91, %fd89, 0d3EFA01997C89EB71;
	fma.rn.f64 	%fd93, %fd92, %fd89, 0d3F2A01A014761F65;
	fma.rn.f64 	%fd94, %fd93, %fd89, 0d3F56C16C1852B7AF;
	fma.rn.f64 	%fd95, %fd94, %fd89, 0d3F81111111122322;
	fma.rn.f64 	%fd96, %fd95, %fd89, 0d3FA55555555502A1;
	fma.rn.f64 	%fd97, %fd96, %fd89, 0d3FC5555555555511;
	fma.rn.f64 	%fd98, %fd97, %fd89, 0d3FE000000000000B;
	fma.rn.f64 	%fd99, %fd98, %fd89, 0d3FF0000000000000;
	fma.rn.f64 	%fd100, %fd99, %fd89, 0d3FF0000000000000;
	{
	.reg .b32 %temp; 
	mov.b64 	{%r14, %temp}, %fd100;
	}
	{
	.reg .b32 %temp; 
	mov.b64 	{%temp, %r15}, %fd100;
	}
	shl.b32 	%r33, %r13, 20;
	add.s32 	%r34, %r33, %r15;
	mov.b64 	%fd108, {%r14, %r34};
	{
	.reg .b32 %temp; 
	mov.b64 	{%temp, %r35}, %fd4;
	}
	mov.b32 	%f2, %r35;
	abs.f32 	%f1, %f2;
	setp.lt.f32 	%p4, %f1, 0f4086232B;
	@%p4 bra 	$L__BB3_7;
	setp.lt.f64 	%p5, %fd4, 0d0000000000000000;
	add.f64 	%fd101, %fd4, 0d7FF0000000000000;
	selp.f64 	%fd108, 0d0000000000000000, %fd101, %p5;
	setp.geu.f32 	%p6, %f1, 0f40874800;
	@%p6 bra 	$L__BB3_7;
	shr.u32 	%r36, %r13, 31;
	add.s32 	%r37, %r13, %r36;
	shr.s32 	%r38, %r37, 1;
	shl.b32 	%r39, %r38, 20;
	add.s32 	%r40, %r15, %r39;
	mov.b64 	%fd102, {%r14, %r40};
	sub.s32 	%r41, %r13, %r38;
	shl.b32 	%r42, %r41, 20;
	add.s32 	%r43, %r42, 1072693248;
	mov.b32 	%r44, 0;
	mov.b64 	%fd103, {%r44, %r43};
	mul.f64 	%fd108, %fd103, %fd102;
$L__BB3_7:
	abs.f64 	%fd104, %fd108;
	setp.eq.f64 	%p7, %fd104, 0d7FF0000000000000;
	fma.rn.f64 	%fd105, %fd108, %fd5, %fd108;
	selp.f64 	%fd106, %fd108, %fd105, %p7;
	st.param.f64 	[func_retval0], %fd106;
	ret;

}


// ===== COMPILED SASS (sm_100) =====

	.target	sm_100

	.elftype	@"ET_EXEC"


//--------------------- .note.nv.tkinfo           --------------------------
	.section	.note.nv.tkinfo,"",@"SHT_NOTE"
	.sectionflags	@"SHF_NOTE_NV_TKINFO"
	.tkinfo
        /*0018*/ 	.word	0x00000002
        /*0030*/ 	.string	""
        /*0030*/ 	.string	"ptxas"
        /*0030*/ 	.string	"Cuda compilation tools, release 13.0, V13.0.88"
        /*0030*/ 	.string	"Build cuda_13.0.r13.0/compiler.36424714_0"
        /*0030*/ 	.string	"-arch sm_100 -m 64 "



//--------------------- .note.nv.cuinfo           --------------------------
	.section	.note.nv.cuinfo,"",@"SHT_NOTE"
	.sectionflags	@"SHF_NOTE_NV_CUINFO"
        /*0018*/ 	.short	0x0002
        /*001a*/ 	.short	0x0064
        /*001c*/ 	.short	0x0082
	.zero		2


//--------------------- .nv.info                  --------------------------
	.section	.nv.info,"",@"SHT_CUDA_INFO"
	.align	4


	//----- nvinfo : EIATTR_REGCOUNT
	.align		4
        /*0000*/ 	.byte	0x04, 0x2f
        /*0002*/ 	.short	(.L_1 - .L_0)
	.align		4
.L_0:
        /*0004*/ 	.word	index@(_Z4initPfS_ii)
        /*0008*/ 	.word	0x0000000e


	//----- nvinfo : EIATTR_FRAME_SIZE
	.align		4
.L_1:
        /*000c*/ 	.byte	0x04, 0x11
        /*000e*/ 	.short	(.L_3 - .L_2)
	.align		4
.L_2:
        /*0010*/ 	.word	index@(_Z4initPfS_ii)
        /*0014*/ 	.word	0x00000000


	//----- nvinfo : EIATTR_REGCOUNT
	.align		4
.L_3:
        /*0018*/ 	.byte	0x04, 0x2f
        /*001a*/ 	.short	(.L_5 - .L_4)
	.align		4
.L_4:
        /*001c*/ 	.word	index@(_Z3runPfS_iij)
        /*0020*/ 	.word	0x00000028


	//----- nvinfo : EIATTR_FRAME_SIZE
	.align		4
.L_5:
        /*0024*/ 	.byte	0x04, 0x11
        /*0026*/ 	.short	(.L_7 - .L_6)
	.align		4
.L_6:
        /*0028*/ 	.word	index@($_Z3runPfS_iij$__internal_accurate_pow)
        /*002c*/ 	.word	0x00000000


	//----- nvinfo : EIATTR_FRAME_SIZE
	.align		4
.L_7:
        /*0030*/ 	.byte	0x04, 0x11
        /*0032*/ 	.short	(.L_9 - .L_8)
	.align		4
.L_8:
        /*0034*/ 	.word	index@($__internal_0_$__cuda_sm20_dsqrt_rn_f64_mediumpath_v1)
        /*0038*/ 	.word	0x00000000


	//----- nvinfo : EIATTR_FRAME_SIZE
	.align		4
.L_9:
        /*003c*/ 	.byte	0x04, 0x11
        /*003e*/ 	.short	(.L_11 - .L_10)
	.align		4
.L_10:
        /*0040*/ 	.word	index@(_Z3runPfS_iij)
        /*0044*/ 	.word	0x00000000


	//----- nvinfo : EIATTR_REGCOUNT
	.align		4
.L_11:
        /*0048*/ 	.byte	0x04, 0x2f
        /*004a*/ 	.short	(.L_13 - .L_12)
	.align		4
.L_12:
        /*004c*/ 	.word	index@(_Z6finishPfS_ii)
        /*0050*/ 	.word	0x00000016


	//----- nvinfo : EIATTR_FRAME_SIZE
	.align		4
.L_13:
        /*0054*/ 	.byte	0x04, 0x11
        /*0056*/ 	.short	(.L_15 - .L_14)
	.align		4
.L_14:
        /*0058*/ 	.word	index@(_Z6finishPfS_ii)
        /*005c*/ 	.word	0x00000000


	//----- nvinfo : EIATTR_MIN_STACK_SIZE
	.align		4
.L_15:
        /*0060*/ 	.byte	0x04, 0x12
        /*0062*/ 	.short	(.L_17 - .L_16)
	.align		4
.L_16:
        /*0064*/ 	.word	index@(_Z6finishPfS_ii)
        /*0068*/ 	.word	0x00000000


	//----- nvinfo : EIATTR_MIN_STACK_SIZE
	.align		4
.L_17:
        /*006c*/ 	.byte	0x04, 0x12
        /*006e*/ 	.short	(.L_19 - .L_18)
	.align		4
.L_18:
        /*0070*/ 	.word	index@(_Z3runPfS_iij)
        /*0074*/ 	.word	0x00000000


	//----- nvinfo : EIATTR_MIN_STACK_SIZE
	.align		4
.L_19:
        /*0078*/ 	.byte	0x04, 0x12
        /*007a*/ 	.short	(.L_21 - .L_20)
	.align		4
.L_20:
        /*007c*/ 	.word	index@(_Z4initPfS_ii)
        /*0080*/ 	.word	0x00000000
.L_21:


//--------------------- .nv.compat                --------------------------
	.section	.nv.compat,"",@"SHT_CUDA_COMPAT_INFO"
	.align	4
        /*0000*/ 	.byte	0x02, 0x09, 0x00, 0x00, 0x02, 0x02, 0x01, 0x00, 0x02, 0x05, 0x05, 0x00, 0x03, 0x07, 0x01, 0x01
        /*0010*/ 	.byte	0x02, 0x03, 0x00, 0x00, 0x02, 0x06, 0x01, 0x00, 0x04, 0x0b, 0x08, 0x00, 0x01, 0x00, 0x00, 0x00
        /*0020*/ 	.byte	0x00, 0x00, 0x00, 0x00


//--------------------- .nv.info._Z6finishPfS_ii  --------------------------
	.section	.nv.info._Z6finishPfS_ii,"",@"SHT_CUDA_INFO"
	.sectionflags	@""
	.align	4


	//----- nvinfo : EIATTR_CUDA_API_VERSION
	.align		4
        /*0000*/ 	.byte	0x04, 0x37
        /*0002*/ 	.short	(.L_23 - .L_22)
.L_22:
        /*0004*/ 	.word	0x00000082


	//----- nvinfo : EIATTR_KPARAM_INFO
	.align		4
.L_23:
        /*0008*/ 	.byte	0x04, 0x17
        /*000a*/ 	.short	(.L_25 - .L_24)
.L_24:
        /*000c*/ 	.word	0x00000000
        /*0010*/ 	.short	0x0003
        /*0012*/ 	.short	0x0014
        /*0014*/ 	.byte	0x00, 0xf0, 0x11, 0x00


	//----- nvinfo : EIATTR_KPARAM_INFO
	.align		4
.L_25:
        /*0018*/ 	.byte	0x04, 0x17
        /*001a*/ 	.short	(.L_27 - .L_26)
.L_26:
        /*001c*/ 	.word	0x00000000
        /*0020*/ 	.short	0x0002
        /*0022*/ 	.short	0x0010
        /*0024*/ 	.byte	0x00, 0xf0, 0x11, 0x00


	//----- nvinfo : EIATTR_KPARAM_INFO
	.align		4
.L_27:
        /*0028*/ 	.byte	0x04, 0x17
        /*002a*/ 	.short	(.L_29 - .L_28)
.L_28:
        /*002c*/ 	.word	0x00000000
        /*0030*/ 	.short	0x0001
        /*0032*/ 	.short	0x0008
        /*0034*/ 	.byte	0x00, 0xf5, 0x21, 0x00


	//----- nvinfo : EIATTR_KPARAM_INFO
	.align		4
.L_29:
        /*0038*/ 	.byte	0x04, 0x17
        /*003a*/ 	.short	(.L_31 - .L_30)
.L_30:
        /*003c*/ 	.word	0x00000000
        /*0040*/ 	.short	0x0000
        /*0042*/ 	.short	0x0000
        /*0044*/ 	.byte	0x00, 0xf5, 0x21, 0x00


	//----- nvinfo : EIATTR_SPARSE_MMA_MASK
	.align		4
.L_31:
        /*0048*/ 	.byte	0x03, 0x50
        /*004a*/ 	.short	0x0000


	//----- nvinfo : EIATTR_MAXREG_COUNT
	.align		4
        /*004c*/ 	.byte	0x03, 0x1b
        /*004e*/ 	.short	0x00ff


	//----- nvinfo : EIATTR_MERCURY_ISA_VERSION
	.align		4
        /*0050*/ 	.byte	0x03, 0x5f
        /*0052*/ 	.short	0x0101


	//----- nvinfo : EIATTR_VRC_CTA_INIT_COUNT
	.align		4
        /*0054*/ 	.byte	0x02, 0x4a
	.zero		1
	.zero		1


	//----- nvinfo : EIATTR_EXIT_INSTR_OFFSETS
	.align		4
        /*0058*/ 	.byte	0x04, 0x1c
        /*005a*/ 	.short	(.L_33 - .L_32)


	//   ....[0]....
.L_32:
        /*005c*/ 	.word	0x00000080


	//   ....[1]....
        /*0060*/ 	.word	0x00000140


	//   ....[2]....
        /*0064*/ 	.word	0x00000240


	//----- nvinfo : EIATTR_CBANK_PARAM_SIZE
	.align		4
.L_33:
        /*0068*/ 	.byte	0x03, 0x19
        /*006a*/ 	.short	0x0018


	//----- nvinfo : EIATTR_PARAM_CBANK
	.align		4
        /*006c*/ 	.byte	0x04, 0x0a
        /*006e*/ 	.short	(.L_35 - .L_34)
	.align		4
.L_34:
        /*0070*/ 	.word	index@(.nv.constant0._Z6finishPfS_ii)
        /*0074*/ 	.short	0x0380
        /*0076*/ 	.short	0x0018


	//----- nvinfo : EIATTR_SW_WAR
	.align		4
.L_35:
        /*0078*/ 	.byte	0x04, 0x36
        /*007a*/ 	.short	(.L_37 - .L_36)
.L_36:
        /*007c*/ 	.word	0x00000008
.L_37:


//--------------------- .nv.info._Z3runPfS_iij    --------------------------
	.section	.nv.info._Z3runPfS_iij,"",@"SHT_CUDA_INFO"
	.sectionflags	@""
	.align	4


	//----- nvinfo : EIATTR_CUDA_API_VERSION
	.align		4
        /*0000*/ 	.byte	0x04, 0x37
        /*0002*/ 	.short	(.L_39 - .L_38)
.L_38:
        /*0004*/ 	.word	0x00000082


	//----- nvinfo : EIATTR_KPARAM_INFO
	.align		4
.L_39:
        /*0008*/ 	.byte	0x04, 0x17
        /*000a*/ 	.short	(.L_41 - .L_40)
.L_40:
        /*000c*/ 	.word	0x00000000
        /*0010*/ 	.short	0x0004
        /*0012*/ 	.short	0x0018
        /*0014*/ 	.byte	0x00, 0xf0, 0x11, 0x00


	//----- nvinfo : EIATTR_KPARAM_INFO
	.align		4
.L_41:
        /*0018*/ 	.byte	0x04, 0x17
        /*001a*/ 	.short	(.L_43 - .L_42)
.L_42:
        /*001c*/ 	.word	0x00000000
        /*0020*/ 	.short	0x0003
        /*0022*/ 	.short	0x0014
        /*0024*/ 	.byte	0x00, 0xf0, 0x11, 0x00


	//----- nvinfo : EIATTR_KPARAM_INFO
	.align		4
.L_43:
        /*0028*/ 	.byte	0x04, 0x17
        /*002a*/ 	.short	(.L_45 - .L_44)
.L_44:
        /*002c*/ 	.word	0x00000000
        /*0030*/ 	.short	0x0002
        /*0032*/ 	.short	0x0010
        /*0034*/ 	.byte	0x00, 0xf0, 0x11, 0x00


	//----- nvinfo : EIATTR_KPARAM_INFO
	.align		4
.L_45:
        /*0038*/ 	.byte	0x04, 0x17
        /*003a*/ 	.short	(.L_47 - .L_46)
.L_46:
        /*003c*/ 	.word	0x00000000
        /*0040*/ 	.short	0x0001
        /*0042*/ 	.short	0x0008
        /*0044*/ 	.byte	0x00, 0xf5, 0x21, 0x00


	//----- nvinfo : EIATTR_KPARAM_INFO
	.align		4
.L_47:
        /*0048*/ 	.byte	0x04, 0x17
        /*004a*/ 	.short	(.L_49 - .L_48)
.L_48:
        /*004c*/ 	.word	0x00000000
        /*0050*/ 	.short	0x0000
        /*0052*/ 	.short	0x0000
        /*0054*/ 	.byte	0x00, 0xf5, 0x21, 0x00


	//----- nvinfo : EIATTR_SPARSE_MMA_MASK
	.align		4
.L_49:
        /*0058*/ 	.byte	0x03, 0x50
        /*005a*/ 	.short	0x0000


	//----- nvinfo : EIATTR_MAXREG_COUNT
	.align		4
        /*005c*/ 	.byte	0x03, 0x1b
        /*005e*/ 	.short	0x00ff


	//----- nvinfo : EIATTR_MERCURY_ISA_VERSION
	.align		4
        /*0060*/ 	.byte	0x03, 0x5f
        /*0062*/ 	.short	0x0101


	//----- nvinfo : EIATTR_VRC_CTA_INIT_COUNT
	.align		4
        /*0064*/ 	.byte	0x02, 0x4a
	.zero		1
	.zero		1


	//----- nvinfo : EIATTR_EXIT_INSTR_OFFSETS
	.align		4
        /*0068*/ 	.byte	0x04, 0x1c
        /*006a*/ 	.short	(.L_51 - .L_50)


	//   ....[0]....
.L_50:
        /*006c*/ 	.word	0x00000080


	//   ....[1]....
        /*0070*/ 	.word	0x00003f20


	//   ....[2]....
        /*0074*/ 	.word	0x00004210


	//----- nvinfo : EIATTR_CRS_STACK_SIZE
	.align		4
.L_51:
        /*0078*/ 	.byte	0x04, 0x1e
        /*007a*/ 	.short	(.L_53 - .L_52)
.L_52:
        /*007c*/ 	.word	0x00000000


	//----- nvinfo : EIATTR_CBANK_PARAM_SIZE
	.align		4
.L_53:
        /*0080*/ 	.byte	0x03, 0x19
        /*0082*/ 	.short	0x001c


	//----- nvinfo : EIATTR_PARAM_CBANK
	.align		4
        /*0084*/ 	.byte	0x04, 0x0a
        /*0086*/ 	.short	(.L_55 - .L_54)
	.align		4
.L_54:
        /*0088*/ 	.word	index@(.nv.constant0._Z3runPfS_iij)
        /*008c*/ 	.short	0x0380
        /*008e*/ 	.short	0x001c


	//----- nvinfo : EIATTR_SW_WAR
	.align		4
.L_55:
        /*0090*/ 	.byte	0x04, 0x36
        /*0092*/ 	.short	(.L_57 - .L_56)
.L_56:
        /*0094*/ 	.word	0x00000008
.L_57:


//--------------------- .nv.info._Z4initPfS_ii    --------------------------
	.section	.nv.info._Z4initPfS_ii,"",@"SHT_CUDA_INFO"
	.sectionflags	@""
	.align	4


	//----- nvinfo : EIATTR_CUDA_API_VERSION
	.align		4
        /*0000*/ 	.byte	0x04, 0x37
        /*0002*/ 	.short	(.L_59 - .L_58)
.L_58:
        /*0004*/ 	.word	0x00000082


	//----- nvinfo : EIATTR_KPARAM_INFO
	.align		4
.L_59:
        /*0008*/ 	.byte	0x04, 0x17
        /*000a*/ 	.short	(.L_61 - .L_60)
.L_60:
        /*000c*/ 	.word	0x00000000
        /*0010*/ 	.short	0x0003
        /*0012*/ 	.short	0x0014
        /*0014*/ 	.byte	0x00, 0xf0, 0x11, 0x00


	//----- nvinfo : EIATTR_KPARAM_INFO
	.align		4
.L_61:
        /*0018*/ 	.byte	0x04, 0x17
        /*001a*/ 	.short	(.L_63 - .L_62)
.L_62:
        /*001c*/ 	.word	0x00000000
        /*0020*/ 	.short	0x0002
        /*0022*/ 	.short	0x0010
        /*0024*/ 	.byte	0x00, 0xf0, 0x11, 0x00


	//----- nvinfo : EIATTR_KPARAM_INFO
	.align		4
.L_63:
        /*0028*/ 	.byte	0x04, 0x17
        /*002a*/ 	.short	(.L_65 - .L_64)
.L_64:
        /*002c*/ 	.word	0x00000000
        /*0030*/ 	.short	0x0001
        /*0032*/ 	.short	0x0008
        /*0034*/ 	.byte	0x00, 0xf5, 0x21, 0x00


	//----- nvinfo : EIATTR_KPARAM_INFO
	.align		4
.L_65:
        /*0038*/ 	.byte	0x04, 0x17
        /*003a*/ 	.short	(.L_67 - .L_66)
.L_66:
        /*003c*/ 	.word	0x00000000
        /*0040*/ 	.short	0x0000
        /*0042*/ 	.short	0x0000
        /*0044*/ 	.byte	0x00, 0xf5, 0x21, 0x00


	//----- nvinfo : EIATTR_SPARSE_MMA_MASK
	.align		4
.L_67:
        /*0048*/ 	.byte	0x03, 0x50
        /*004a*/ 	.short	0x0000


	//----- nvinfo : EIATTR_MAXREG_COUNT
	.align		4
        /*004c*/ 	.byte	0x03, 0x1b
        /*004e*/ 	.short	0x00ff


	//----- nvinfo : EIATTR_MERCURY_ISA_VERSION
	.align		4
        /*0050*/ 	.byte	0x03, 0x5f
        /*0052*/ 	.short	0x0101


	//----- nvinfo : EIATTR_VRC_CTA_INIT_COUNT
	.align		4
        /*0054*/ 	.byte	0x02, 0x4a
	.zero		1
	.zero		1


	//----- nvinfo : EIATTR_EXIT_INSTR_OFFSETS
	.align		4
        /*0058*/ 	.byte	0x04, 0x1c
        /*005a*/ 	.short	(.L_69 - .L_68)


	//   ....[0]....
.L_68:
        /*005c*/ 	.word	0x00000080


	//   ....[1]....
        /*0060*/ 	.word	0x00000360


	//   ....[2]....
        /*0064*/ 	.word	0x000003f0


	//----- nvinfo : EIATTR_CRS_STACK_SIZE
	.align		4
.L_69:
        /*0068*/ 	.byte	0x04, 0x1e
        /*006a*/ 	.short	(.L_71 - .L_70)
.L_70:
        /*006c*/ 	.word	0x00000000


	//----- nvinfo : EIATTR_CBANK_PARAM_SIZE
	.align		4
.L_71:
        /*0070*/ 	.byte	0x03, 0x19
        /*0072*/ 	.short	0x0018


	//----- nvinfo : EIATTR_PARAM_CBANK
	.align		4
        /*0074*/ 	.byte	0x04, 0x0a
        /*0076*/ 	.short	(.L_73 - .L_72)
	.align		4
.L_72:
        /*0078*/ 	.word	index@(.nv.constant0._Z4initPfS_ii)
        /*007c*/ 	.short	0x0380
        /*007e*/ 	.short	0x0018


	//----- nvinfo : EIATTR_SW_WAR
	.align		4
.L_73:
        /*0080*/ 	.byte	0x04, 0x36
        /*0082*/ 	.short	(.L_75 - .L_74)
.L_74:
        /*0084*/ 	.word	0x00000008
.L_75:


//--------------------- .nv.callgraph             --------------------------
	.section	.nv.callgraph,"",@"SHT_CUDA_CALLGRAPH"
	.align	4
	.sectionentsize	8
	.align		4
        /*0000*/ 	.word	0x00000000
	.align		4
        /*0004*/ 	.word	0xffffffff
	.align		4
        /*0008*/ 	.word	0x00000000
	.align		4
        /*000c*/ 	.word	0xfffffffe
	.align		4
        /*0010*/ 	.word	0x00000000
	.align		4
        /*0014*/ 	.word	0xfffffffd
	.align		4
        /*0018*/ 	.word	0x00000000
	.align		4
        /*001c*/ 	.word	0xfffffffc


//--------------------- .text._Z6finishPfS_ii     --------------------------
	.section	.text._Z6finishPfS_ii,"ax",@progbits
	.align	128
        .global         _Z6finishPfS_ii
        .type           _Z6finishPfS_ii,@function
        .size           _Z6finishPfS_ii,(.L_x_119 - _Z6finishPfS_ii)
        .other          _Z6finishPfS_ii,@"STO_CUDA_ENTRY STV_DEFAULT"
_Z6finishPfS_ii:
.text._Z6finishPfS_ii:
[----:B------:R-:W-:Y:S01]  /*0000*/  LDC R1, c[0x0][0x37c] ;  /* 0x0000df00ff017b82 */ /* 0x000fe20000000800 */
[----:B------:R-:W0:Y:S07]  /*0010*/  S2R R8, SR_TID.X ;  /* 0x0000000000087919 */ /* 0x000e2e0000002100 */
[----:B------:R-:W0:Y:S08]  /*0020*/  S2UR UR4, SR_CTAID.X ;  /* 0x00000000000479c3 */ /* 0x000e300000002500 */
[----:B------:R-:W0:Y:S08]  /*0030*/  LDC R3, c[0x0][0x360] ;  /* 0x0000d800ff037b82 */ /* 0x000e300000000800 */
[----:B------:R-:W1:Y:S01]  /*0040*/  LDC.64 R4, c[0x0][0x390] ;  /* 0x0000e400ff047b82 */ /* 0x000e620000000a00 */
[----:B0-----:R-:W-:-:S02]  /*0050*/  IMAD R8, R3, UR4, R8 ;  /* 0x0000000403087c24 */ /* 0x001fc4000f8e0208 */
[----:B-1----:R-:W-:-:S05]  /*0060*/  IMAD R5, R5, R4, RZ ;  /* 0x0000000405057224 */ /* 0x002fca00078e02ff */
[----:B------:R-:W-:-:S13]  /*0070*/  ISETP.GE.U32.AND P0, PT, R8, R5, PT ;  /* 0x000000050800720c */ /* 0x000fda0003f06070 */
[----:B------:R-:W-:Y:S05]  /*0080*/  @P0 EXIT ;  /* 0x000000000000094d */ /* 0x000fea0003800000 */
[----:B------:R-:W0:Y:S01]  /*0090*/  LDC.64 R6, c[0x0][0x388] ;  /* 0x0000e200ff067b82 */ /* 0x000e220000000a00 */
[----:B------:R-:W1:Y:S01]  /*00a0*/  LDCU.64 UR4, c[0x0][0x358] ;  /* 0x00006b00ff0477ac */ /* 0x000e620008000a00 */
[C---:B------:R-:W-:Y:S01]  /*00b0*/  IADD3 R0, PT, PT, R8.reuse, R5, RZ ;  /* 0x0000000508007210 */ /* 0x040fe20007ffe0ff */
[----:B0-----:R-:W-:-:S04]  /*00c0*/  IMAD.WIDE.U32 R2, R8, 0x4, R6 ;  /* 0x0000000408027825 */ /* 0x001fc800078e0006 */
[----:B------:R-:W-:Y:S02]  /*00d0*/  IMAD.WIDE.U32 R6, R0, 0x4, R6 ;  /* 0x0000000400067825 */ /* 0x000fe400078e0006 */
[----:B-1----:R-:W2:Y:S04]  /*00e0*/  LDG.E R2, desc[UR4][R2.64] ;  /* 0x0000000402027981 */ /* 0x002ea8000c1e1900 */
[----:B------:R-:W3:Y:S01]  /*00f0*/  LDG.E R6, desc[UR4][R6.64] ;  /* 0x0000000406067981 */ /* 0x000ee2000c1e1900 */
[----:B--2---:R-:W-:Y:S08]  /*0100*/  F2I.TRUNC.NTZ R9, R2 ;  /* 0x0000000200097305 */ /* 0x004ff0000020f100 */
[----:B---3--:R-:W0:Y:S02]  /*0110*/  F2I.TRUNC.NTZ R10, R6 ;  /* 0x00000006000a7305 */ /* 0x008e24000020f100 */
[----:B0-----:R-:W-:-:S04]  /*0120*/  LOP3.LUT R11, R9, R10, RZ, 0xfc, !PT ;  /* 0x0000000a090b7212 */ /* 0x001fc800078efcff */
[----:B------:R-:W-:-:S13]  /*0130*/  ISETP.GE.AND P0, PT, R11, RZ, PT ;  /* 0x000000ff0b00720c */ /* 0x000fda0003f06270 */
[----:B------:R-:W-:Y:S05]  /*0140*/  @!P0 EXIT ;  /* 0x000000000000894d */ /* 0x000fea0003800000 */
[----:B------:R-:W0:Y:S01]  /*0150*/  LDC.64 R2, c[0x0][0x380] ;  /* 0x0000e000ff027b82 */ /* 0x000e220000000a00 */
[----:B------:R-:W-:-:S04]  /*0160*/  IMAD R7, R10, R4, R9 ;  /* 0x000000040a077224 */ /* 0x000fc800078e0209 */
[----:B0-----:R-:W-:-:S05]  /*0170*/  IMAD.WIDE R6, R7, 0x4, R2 ;  /* 0x0000000407067825 */ /* 0x001fca00078e0202 */
[----:B------:R-:W2:Y:S01]  /*0180*/  LDG.E R17, desc[UR4][R6.64] ;  /* 0x0000000406117981 */ /* 0x000ea2000c1e1900 */
[----:B------:R-:W-:-:S04]  /*0190*/  IMAD.WIDE.U32 R8, R8, 0x4, R2 ;  /* 0x0000000408087825 */ /* 0x000fc800078e0002 */
[----:B------:R-:W-:Y:S01]  /*01a0*/  IMAD.WIDE R10, R5, 0x4, R6 ;  /* 0x00000004050a7825 */ /* 0x000fe200078e0206 */
[----:B--2---:R-:W-:Y:S04]  /*01b0*/  STG.E desc[UR4][R8.64], R17 ;  /* 0x0000001108007986 */ /* 0x004fe8000c101904 */
[----:B------:R-:W2:Y:S01]  /*01c0*/  LDG.E R19, desc[UR4][R10.64] ;  /* 0x000000040a137981 */ /* 0x000ea2000c1e1900 */
[----:B------:R-:W-:-:S04]  /*01d0*/  IMAD.WIDE.U32 R12, R0, 0x4, R2 ;  /* 0x00000004000c7825 */ /* 0x000fc800078e0002 */
[C---:B------:R-:W-:Y:S01]  /*01e0*/  IMAD.WIDE R14, R5.reuse, 0x4, R10 ;  /* 0x00000004050e7825 */ /* 0x040fe200078e020a */
[----:B------:R-:W-:Y:S01]  /*01f0*/  IADD3 R5, PT, PT, R5, R0, RZ ;  /* 0x0000000005057210 */ /* 0x000fe20007ffe0ff */
[----:B--2---:R-:W-:Y:S04]  /*0200*/  STG.E desc[UR4][R12.64], R19 ;  /* 0x000000130c007986 */ /* 0x004fe8000c101904 */
[----:B------:R-:W2:Y:S01]  /*0210*/  LDG.E R15, desc[UR4][R14.64] ;  /* 0x000000040e0f7981 */ /* 0x000ea2000c1e1900 */
[----:B------:R-:W-:-:S05]  /*0220*/  IMAD.WIDE.U32 R2, R5, 0x4, R2 ;  /* 0x0000000405027825 */ /* 0x000fca00078e0002 */
[----:B--2---:R-:W-:Y:S01]  /*0230*/  STG.E desc[UR4][R2.64], R15 ;  /* 0x0000000f02007986 */ /* 0x004fe2000c101904 */
[----:B------:R-:W-:Y:S05]  /*0240*/  EXIT ;  /* 0x000000000000794d */ /* 0x000fea0003800000 */
.L_x_0:
[----:B------:R-:W-:-:S00]  /*0250*/  BRA `(.L_x_0) ;  /* 0xfffffffc00fc7947 */ /* 0x000fc0000383ffff */
[----:B------:R-:W-:-:S00]  /*0260*/  NOP ;  /* 0x0000000000007918 */ /* 0x000fc00000000000 */
        /* <DEDUP_REMOVED lines=9> */
.L_x_119:


//--------------------- .text._Z3runPfS_iij       --------------------------
	.section	.text._Z3runPfS_iij,"ax",@progbits
	.align	128
        .global         _Z3runPfS_iij
        .type           _Z3runPfS_iij,@function
        .size           _Z3runPfS_iij,(.L_x_118 - _Z3runPfS_iij)
        .other          _Z3runPfS_iij,@"STO_CUDA_ENTRY STV_DEFAULT"
_Z3runPfS_iij:
.text._Z3runPfS_iij:
        /* <DEDUP_REMOVED lines=9> */
[----:B------:R-:W0:Y:S01]  /*0090*/  I2F.U32.RP R0, R12 ;  /* 0x0000000c00007306 */ /* 0x000e220000209000 */
[----:B------:R-:W-:Y:S01]  /*00a0*/  ISETP.NE.U32.AND P2, PT, R12, RZ, PT ;  /* 0x000000ff0c00720c */ /* 0x000fe20003f45070 */
[----:B------:R-:W1:Y:S01]  /*00b0*/  LDCU UR4, c[0x0][0x398] ;  /* 0x00007300ff0477ac */ /* 0x000e620008000800 */
[----:B------:R-:W-:Y:S01]  /*00c0*/  BSSY.RECONVERGENT B1, `(.L_x_1) ;  /* 0x000007c000017945 */ /* 0x000fe20003800200 */
[----:B------:R-:W-:-:S04]  /*00d0*/  IMAD.MOV.U32 R4, RZ, RZ, -0x1 ;  /* 0xffffffffff047424 */ /* 0x000fc800078e00ff */
[----:B0-----:R-:W0:Y:S02]  /*00e0*/  MUFU.RCP R0, R0 ;  /* 0x0000000000007308 */ /* 0x001e240000001000 */
[----:B0-----:R-:W-:-:S06]  /*00f0*/  VIADD R2, R0, 0xffffffe ;  /* 0x0ffffffe00027836 */ /* 0x001fcc0000000000 */
[----:B------:R0:W2:Y:S02]  /*0100*/  F2I.FTZ.U32.TRUNC.NTZ R3, R2 ;  /* 0x0000000200037305 */ /* 0x0000a4000021f000 */
[----:B0-----:R-:W-:Y:S02]  /*0110*/  IMAD.MOV.U32 R2, RZ, RZ, RZ ;  /* 0x000000ffff027224 */ /* 0x001fe400078e00ff */
[----:B--2---:R-:W-:-:S04]  /*0120*/  IMAD.MOV R5, RZ, RZ, -R3 ;  /* 0x000000ffff057224 */ /* 0x004fc800078e0a03 */
[----:B------:R-:W-:-:S04]  /*0130*/  IMAD R5, R5, R12, RZ ;  /* 0x0000000c05057224 */ /* 0x000fc800078e02ff */
[----:B------:R-:W-:-:S04]  /*0140*/  IMAD.HI.U32 R3, R3, R5, R2 ;  /* 0x0000000503037227 */ /* 0x000fc800078e0002 */
[----:B------:R-:W-:Y:S02]  /*0150*/  IMAD.MOV.U32 R5, RZ, RZ, -0x40800000 ;  /* 0xbf800000ff057424 */ /* 0x000fe400078e00ff */
[----:B------:R-:W-:-:S04]  /*0160*/  IMAD.HI.U32 R9, R3, R8, RZ ;  /* 0x0000000803097227 */ /* 0x000fc800078e00ff */
[----:B------:R-:W-:-:S04]  /*0170*/  IMAD.MOV R3, RZ, RZ, -R9 ;  /* 0x000000ffff037224 */ /* 0x000fc800078e0a09 */
[----:B------:R-:W-:-:S05]  /*0180*/  IMAD R3, R12, R3, R8 ;  /* 0x000000030c037224 */ /* 0x000fca00078e0208 */
[----:B------:R-:W-:-:S13]  /*0190*/  ISETP.GE.U32.AND P0, PT, R3, R12, PT ;  /* 0x0000000c0300720c */ /* 0x000fda0003f06070 */
[----:B------:R-:W-:Y:S02]  /*01a0*/  @P0 IMAD.IADD R3, R3, 0x1, -R12 ;  /* 0x0000000103030824 */ /* 0x000fe400078e0a0c */
[----:B------:R-:W-:-:S03]  /*01b0*/  @P0 VIADD R9, R9, 0x1 ;  /* 0x0000000109090836 */ /* 0x000fc60000000000 */
[----:B------:R-:W-:-:S13]  /*01c0*/  ISETP.GE.U32.AND P1, PT, R3, R12, PT ;  /* 0x0000000c0300720c */ /* 0x000fda0003f26070 */
[----:B------:R-:W-:Y:S01]  /*01d0*/  @P1 VIADD R9, R9, 0x1 ;  /* 0x0000000109091836 */ /* 0x000fe20000000000 */
[----:B------:R-:W-:-:S04]  /*01e0*/  @!P2 LOP3.LUT R9, RZ, R12, RZ, 0x33, !PT ;  /* 0x0000000cff09a212 */ /* 0x000fc800078e33ff */
[----:B------:R-:W-:Y:S01]  /*01f0*/  I2FP.F32.U32 R2, R9 ;  /* 0x0000000900027245 */ /* 0x000fe20000201000 */
[----:B------:R-:W-:Y:S02]  /*0200*/  IMAD.MOV R3, RZ, RZ, -R9 ;  /* 0x000000ffff037224 */ /* 0x000fe400078e0a09 */
[----:B-1----:R-:W-:Y:S02]  /*0210*/  VIADD R7, R9, -UR4 ;  /* 0x8000000409077c36 */ /* 0x002fe40008000000 */
[----:B------:R-:W-:-:S03]  /*0220*/  IMAD R6, R12, R3, R8 ;  /* 0x000000030c067224 */ /* 0x000fc600078e0208 */
[C---:B------:R-:W-:Y:S01]  /*0230*/  ISETP.GE.AND P1, PT, R7.reuse, R13, PT ;  /* 0x0000000d0700720c */ /* 0x040fe20003f26270 */
[----:B------:R-:W-:Y:S01]  /*0240*/  VIADD R30, R6, -UR4 ;  /* 0x80000004061e7c36 */ /* 0x000fe20008000000 */
[----:B------:R-:W0:Y:S01]  /*0250*/  LDCU.64 UR4, c[0x0][0x358] ;  /* 0x00006b00ff0477ac */ /* 0x000e220008000a00 */
[----:B------:R-:W-:Y:S02]  /*0260*/  I2FP.F32.U32 R0, R6 ;  /* 0x0000000600007245 */ /* 0x000fe40000201000 */
[----:B------:R-:W-:Y:S02]  /*0270*/  ISETP.GT.AND P1, PT, R7, -0x1, !P1 ;  /* 0xffffffff0700780c */ /* 0x000fe40004f24270 */
[----:B------:R-:W-:-:S04]  /*0280*/  ISETP.GE.AND P0, PT, R30, R12, PT ;  /* 0x0000000c1e00720c */ /* 0x000fc80003f06270 */
[----:B------:R-:W-:-:S04]  /*0290*/  ISETP.GT.AND P0, PT, R30, -0x1, !P0 ;  /* 0xffffffff1e00780c */ /* 0x000fc80004704270 */
[----:B------:R-:W-:-:S13]  /*02a0*/  PLOP3.LUT P1, PT, P0, P1, PT, 0x80, 0x8 ;  /* 0x000000000008781c */ /* 0x000fda0000723070 */
[----:B0-----:R-:W-:Y:S05]  /*02b0*/  @!P1 BRA `(.L_x_2) ;  /* 0x0000000400709947 */ /* 0x001fea0003800000 */
[----:B------:R-:W0:Y:S01]  /*02c0*/  LDC.64 R32, c[0x0][0x380] ;  /* 0x0000e000ff207b82 */ /* 0x000e220000000a00 */
[----:B------:R-:W-:-:S04]  /*02d0*/  IMAD R3, R11, 0x2, R30 ;  /* 0x000000020b037824 */ /* 0x000fc800078e021e */
[----:B------:R-:W-:-:S04]  /*02e0*/  IMAD R3, R7, R12, R3 ;  /* 0x0000000c07037224 */ /* 0x000fc800078e0203 */
[----:B0-----:R-:W-:-:S06]  /*02f0*/  IMAD.WIDE R14, R3, 0x4, R32 ;  /* 0x00000004030e7825 */ /* 0x001fcc00078e0220 */
[----:B------:R-:W2:Y:S02]  /*0300*/  LDG.E R14, desc[UR4][R14.64] ;  /* 0x000000040e0e7981 */ /* 0x000ea4000c1e1900 */
[----:B--2---:R-:W-:-:S13]  /*0310*/  FSETP.GE.AND P1, PT, R14, RZ, PT ;  /* 0x000000ff0e00720b */ /* 0x004fda0003f26000 */
[----:B------:R-:W-:Y:S05]  /*0320*/  @!P1 BRA `(.L_x_2) ;  /* 0x0000000400549947 */ /* 0x000fea0003800000 */
[----:B------:R-:W-:-:S04]  /*0330*/  IMAD R3, R7, R12, R30 ;  /* 0x0000000c07037224 */ /* 0x000fc800078e021e */
[----:B------:R-:W-:-:S05]  /*0340*/  IMAD.WIDE R32, R3, 0x4, R32 ;  /* 0x0000000403207825 */ /* 0x000fca00078e0220 */
[----:B------:R-:W2:Y:S01]  /*0350*/  LDG.E R5, desc[UR4][R32.64] ;  /* 0x0000000420057981 */ /* 0x000ea2000c1e1900 */
[----:B------:R-:W-:Y:S01]  /*0360*/  BSSY.RECONVERGENT B0, `(.L_x_3) ;  /* 0x0000007000007945 */ /* 0x000fe20003800200 */
[----:B------:R-:W-:Y:S01]  /*0370*/  MOV R10, 0x3d0 ;  /* 0x000003d0000a7802 */ /* 0x000fe20000000f00 */
[----:B--2---:R-:W-:-:S04]  /*0380*/  FADD R5, -R0, R5 ;  /* 0x0000000500057221 */ /* 0x004fc80000000100 */
[----:B------:R-:W0:Y:S02]  /*0390*/  F2F.F64.F32 R34, R5 ;  /* 0x0000000500227310 */ /* 0x000e240000201800 */
[----:B0-----:R-:W-:-:S10]  /*03a0*/  DADD R12, -RZ, |R34| ;  /* 0x00000000ff0c7229 */ /* 0x001fd40000000522 */
[----:B------:R-:W-:-:S07]  /*03b0*/  IMAD.MOV.U32 R3, RZ, RZ, R13 ;  /* 0x000000ffff037224 */ /* 0x000fce00078e000d */
[----:B------:R-:W-:Y:S05]  /*03c0*/  CALL.REL.NOINC `($_Z3runPfS_iij$__internal_accurate_pow) ;  /* 0x0000004000447944 */ /* 0x000fea0003c00000 */
[----:B------:R-:W-:Y:S05]  /*03d0*/  BSYNC.RECONVERGENT B0 ;  /* 0x0000000000007941 */ /* 0x000fea0003800200 */
.L_x_3:
[----:B------:R-:W-:-:S06]  /*03e0*/  IMAD.WIDE R16, R11, 0x4, R32 ;  /* 0x000000040b107825 */ /* 0x000fcc00078e0220 */
[----:B------:R-:W2:Y:S01]  /*03f0*/  LDG.E R17, desc[UR4][R16.64] ;  /* 0x0000000410117981 */ /* 0x000ea2000c1e1900 */
[----:B------:R-:W-:Y:S01]  /*0400*/  DADD R14, R34, 2 ;  /* 0x40000000220e7429 */ /* 0x000fe20000000000 */
[C---:B------:R-:W-:Y:S01]  /*0410*/  FSETP.NEU.AND P1, PT, R5.reuse, RZ, PT ;  /* 0x000000ff0500720b */ /* 0x040fe20003f2d000 */
[----:B------:R-:W-:Y:S01]  /*0420*/  BSSY.RECONVERGENT B0, `(.L_x_4) ;  /* 0x0000010000007945 */ /* 0x000fe20003800200 */
[----:B------:R-:W-:-:S07]  /*0430*/  FSETP.NEU.AND P3, PT, R5, 1, PT ;  /* 0x3f8000000500780b */ /* 0x000fce0003f6d000 */
[----:B------:R-:W-:Y:S02]  /*0440*/  LOP3.LUT R14, R15, 0x7ff00000, RZ, 0xc0, !PT ;  /* 0x7ff000000f0e7812 */ /* 0x000fe400078ec0ff */
[----:B------:R-:W-:Y:S02]  /*0450*/  FSEL R15, R3, RZ, P1 ;  /* 0x000000ff030f7208 */ /* 0x000fe40000800000 */
[----:B------:R-:W-:Y:S02]  /*0460*/  ISETP.NE.AND P2, PT, R14, 0x7ff00000, PT ;  /* 0x7ff000000e00780c */ /* 0x000fe40003f45270 */
[----:B------:R-:W-:Y:S01]  /*0470*/  FSEL R14, R12, RZ, P1 ;  /* 0x000000ff0c0e7208 */ /* 0x000fe20000800000 */
[----:B--2---:R-:W-:-:S04]  /*0480*/  FADD R4, -R2, R17 ;  /* 0x0000001102047221 */ /* 0x004fc80000000100 */
[----:B------:R-:W0:Y:S02]  /*0490*/  F2F.F64.F32 R32, R4 ;  /* 0x0000000400207310 */ /* 0x000e240000201800 */
[----:B0-----:R-:W-:-:S04]  /*04a0*/  DADD R12, -RZ, |R32| ;  /* 0x00000000ff0c7229 */ /* 0x001fc80000000520 */
[----:B------:R-:W-:Y:S07]  /*04b0*/  @P2 BRA `(.L_x_5) ;  /* 0x0000000000182947 */ /* 0x000fee0003800000 */
[----:B------:R-:W-:-:S13]  /*04c0*/  FSETP.NAN.AND P1, PT, R5, R5, PT ;  /* 0x000000050500720b */ /* 0x000fda0003f28000 */
[----:B------:R-:W-:Y:S01]  /*04d0*/  @P1 DADD R14, R34, 2 ;  /* 0x40000000220e1429 */ /* 0x000fe20000000000 */
[----:B------:R-:W-:Y:S10]  /*04e0*/  @P1 BRA `(.L_x_5) ;  /* 0x00000000000c1947 */ /* 0x000ff40003800000 */
[----:B------:R-:W-:-:S14]  /*04f0*/  DSETP.NEU.AND P1, PT, |R34|, +INF , PT ;  /* 0x7ff000002200742a */ /* 0x000fdc0003f2d200 */
[----:B------:R-:W-:Y:S02]  /*0500*/  @!P1 IMAD.MOV.U32 R14, RZ, RZ, 0x0 ;  /* 0x00000000ff0e9424 */ /* 0x000fe400078e00ff */
[----:B------:R-:W-:-:S07]  /*0510*/  @!P1 IMAD.MOV.U32 R15, RZ, RZ, 0x7ff00000 ;  /* 0x7ff00000ff0f9424 */ /* 0x000fce00078e00ff */
.L_x_5:
[----:B------:R-:W-:Y:S05]  /*0520*/  BSYNC.RECONVERGENT B0 ;  /* 0x0000000000007941 */ /* 0x000fea0003800200 */
.L_x_4:
[----:B------:R-:W-:Y:S01]  /*0530*/  BSSY.RECONVERGENT B0, `(.L_x_6) ;  /* 0x0000006000007945 */ /* 0x000fe20003800200 */
[----:B------:R-:W-:Y:S01]  /*0540*/  FSEL R34, R14, RZ, P3 ;  /* 0x000000ff0e227208 */ /* 0x000fe20001800000 */
[----:B------:R-:W-:Y:S01]  /*0550*/  IMAD.MOV.U32 R3, RZ, RZ, R13 ;  /* 0x000000ffff037224 */ /* 0x000fe200078e000d */
[----:B------:R-:W-:Y:S02]  /*0560*/  FSEL R35, R15, 1.875, P3 ;  /* 0x3ff000000f237808 */ /* 0x000fe40001800000 */
[----:B------:R-:W-:-:S07]  /*0570*/  MOV R10, 0x590 ;  /* 0x00000590000a7802 */ /* 0x000fce0000000f00 */
[----:B------:R-:W-:Y:S05]  /*0580*/  CALL.REL.NOINC `($_Z3runPfS_iij$__internal_accurate_pow) ;  /* 0x0000003c00d47944 */ /* 0x000fea0003c00000 */
[----:B------:R-:W-:Y:S05]  /*0590*/  BSYNC.RECONVERGENT B0 ;  /* 0x0000000000007941 */ /* 0x000fea0003800200 */
.L_x_6:
[----:B------:R-:W-:Y:S01]  /*05a0*/  DADD R14, R32, 2 ;  /* 0x40000000200e7429 */ /* 0x000fe20000000000 */
[C---:B------:R-:W-:Y:S01]  /*05b0*/  FSETP.NEU.AND P1, PT, R4.reuse, RZ, PT ;  /* 0x000000ff0400720b */ /* 0x040fe20003f2d000 */
[----:B------:R-:W-:Y:S01]  /*05c0*/  BSSY.RECONVERGENT B0, `(.L_x_7) ;  /* 0x000000d000007945 */ /* 0x000fe20003800200 */
[----:B------:R-:W-:Y:S02]  /*05d0*/  FSETP.NEU.AND P3, PT, R4, 1, PT ;  /* 0x3f8000000400780b */ /* 0x000fe40003f6d000 */
[----:B------:R-:W-:Y:S02]  /*05e0*/  FSEL R12, R12, RZ, P1 ;  /* 0x000000ff0c0c7208 */ /* 0x000fe40000800000 */
[----:B------:R-:W-:-:S03]  /*05f0*/  FSEL R13, R3, RZ, P1 ;  /* 0x000000ff030d7208 */ /* 0x000fc60000800000 */
[----:B------:R-:W-:-:S04]  /*0600*/  LOP3.LUT R14, R15, 0x7ff00000, RZ, 0xc0, !PT ;  /* 0x7ff000000f0e7812 */ /* 0x000fc800078ec0ff */
[----:B------:R-:W-:-:S13]  /*0610*/  ISETP.NE.AND P2, PT, R14, 0x7ff00000, PT ;  /* 0x7ff000000e00780c */ /* 0x000fda0003f45270 */
[----:B------:R-:W-:Y:S05]  /*0620*/  @P2 BRA `(.L_x_8) ;  /* 0x0000000000182947 */ /* 0x000fea0003800000 */
[----:B------:R-:W-:-:S13]  /*0630*/  FSETP.NAN.AND P1, PT, R4, R4, PT ;  /* 0x000000040400720b */ /* 0x000fda0003f28000 */
[----:B------:R-:W-:Y:S01]  /*0640*/  @P1 DADD R12, R32, 2 ;  /* 0x40000000200c1429 */ /* 0x000fe20000000000 */
[----:B------:R-:W-:Y:S10]  /*0650*/  @P1 BRA `(.L_x_8) ;  /* 0x00000000000c1947 */ /* 0x000ff40003800000 */
[----:B------:R-:W-:-:S14]  /*0660*/  DSETP.NEU.AND P1, PT, |R32|, +INF , PT ;  /* 0x7ff000002000742a */ /* 0x000fdc0003f2d200 */
[----:B------:R-:W-:Y:S02]  /*0670*/  @!P1 IMAD.MOV.U32 R12, RZ, RZ, 0x0 ;  /* 0x00000000ff0c9424 */ /* 0x000fe400078e00ff */
[----:B------:R-:W-:-:S07]  /*0680*/  @!P1 IMAD.MOV.U32 R13, RZ, RZ, 0x7ff00000 ;  /* 0x7ff00000ff0d9424 */ /* 0x000fce00078e00ff */
.L_x_8:
[----:B------:R-:W-:Y:S05]  /*0690*/  BSYNC.RECONVERGENT B0 ;  /* 0x0000000000007941 */ /* 0x000fea0003800200 */
.L_x_7:
[----:B------:R-:W-:Y:S01]  /*06a0*/  FSEL R16, R12, RZ, P3 ;  /* 0x000000ff0c107208 */ /* 0x000fe20001800000 */
[----:B------:R-:W-:Y:S01]  /*06b0*/  IMAD.MOV.U32 R14, RZ, RZ, 0x0 ;  /* 0x00000000ff0e7424 */ /* 0x000fe200078e00ff */
[----:B------:R-:W-:Y:S01]  /*06c0*/  FSEL R17, R13, 1.875, P3 ;  /* 0x3ff000000d117808 */ /* 0x000fe20001800000 */
[----:B------:R-:W-:Y:S01]  /*06d0*/  IMAD.MOV.U32 R15, RZ, RZ, 0x3fd80000 ;  /* 0x3fd80000ff0f7424 */ /* 0x000fe200078e00ff */
[----:B------:R-:W-:Y:S04]  /*06e0*/  BSSY.RECONVERGENT B2, `(.L_x_9) ;  /* 0x0000017000027945 */ /* 0x000fe80003800200 */
[----:B------:R-:W-:-:S06]  /*06f0*/  DADD R16, R34, R16 ;  /* 0x0000000022107229 */ /* 0x000fcc0000000010 */
[----:B------:R-:W0:Y:S04]  /*0700*/  MUFU.RSQ64H R13, R17 ;  /* 0x00000011000d7308 */ /* 0x000e280000001c00 */
[----:B------:R-:W-:-:S05]  /*0710*/  VIADD R12, R17, 0xfcb00000 ;  /* 0xfcb00000110c7836 */ /* 0x000fca0000000000 */
[----:B------:R-:W-:Y:S01]  /*0720*/  ISETP.GE.U32.AND P1, PT, R12, 0x7ca00000, PT ;  /* 0x7ca000000c00780c */ /* 0x000fe20003f26070 */
[----:B0-----:R-:W-:-:S08]  /*0730*/  DMUL R4, R12, R12 ;  /* 0x0000000c0c047228 */ /* 0x001fd00000000000 */
[----:B------:R-:W-:-:S08]  /*0740*/  DFMA R4, R16, -R4, 1 ;  /* 0x3ff000001004742b */ /* 0x000fd00000000804 */
[----:B------:R-:W-:Y:S02]  /*0750*/  DFMA R14, R4, R14, 0.5 ;  /* 0x3fe00000040e742b */ /* 0x000fe4000000000e */
[----:B------:R-:W-:-:S08]  /*0760*/  DMUL R4, R12, R4 ;  /* 0x000000040c047228 */ /* 0x000fd00000000000 */
[----:B------:R-:W-:-:S08]  /*0770*/  DFMA R22, R14, R4, R12 ;  /* 0x000000040e16722b */ /* 0x000fd0000000000c */
[----:B------:R-:W-:Y:S02]  /*0780*/  DMUL R14, R16, R22 ;  /* 0x00000016100e7228 */ /* 0x000fe40000000000 */
[----:B------:R-:W-:Y:S02]  /*0790*/  VIADD R5, R23, 0xfff00000 ;  /* 0xfff0000017057836 */ /* 0x000fe40000000000 */
[----:B------:R-:W-:-:S04]  /*07a0*/  IMAD.MOV.U32 R4, RZ, RZ, R22 ;  /* 0x000000ffff047224 */ /* 0x000fc800078e0016 */
[----:B------:R-:W-:-:S08]  /*07b0*/  DFMA R20, R14, -R14, R16 ;  /* 0x8000000e0e14722b */ /* 0x000fd00000000010 */
[----:B------:R-:W-:Y:S01]  /*07c0*/  DFMA R18, R20, R4, R14 ;  /* 0x000000041412722b */ /* 0x000fe2000000000e */
[----:B------:R-:W-:Y:S10]  /*07d0*/  @!P1 BRA `(.L_x_10) ;  /* 0x00000000001c9947 */ /* 0x000ff40003800000 */
[----:B------:R-:W-:Y:S01]  /*07e0*/  IMAD.MOV.U32 R10, RZ, RZ, R20 ;  /* 0x000000ffff0a7224 */ /* 0x000fe200078e0014 */
[----:B------:R-:W-:Y:S01]  /*07f0*/  MOV R3, R21 ;  /* 0x0000001500037202 */ /* 0x000fe20000000f00 */
[----:B------:R-:W-:Y:S01]  /*0800*/  IMAD.MOV.U32 R18, RZ, RZ, R22 ;  /* 0x000000ffff127224 */ /* 0x000fe200078e0016 */
[----:B------:R-:W-:Y:S01]  /*0810*/  MOV R20, 0x850 ;  /* 0x0000085000147802 */ /* 0x000fe20000000f00 */
[----:B------:R-:W-:Y:S02]  /*0820*/  IMAD.MOV.U32 R13, RZ, RZ, R17 ;  /* 0x000000ffff0d7224 */ /* 0x000fe400078e0011 */
[----:B------:R-:W-:-:S07]  /*0830*/  IMAD.MOV.U32 R19, RZ, RZ, R5 ;  /* 0x000000ffff137224 */ /* 0x000fce00078e0005 */
[----:B------:R-:W-:Y:S05]  /*0840*/  CALL.REL.NOINC `($__internal_0_$__cuda_sm20_dsqrt_rn_f64_mediumpath_v1) ;  /* 0x0000003800747944 */ /* 0x000fea0003c00000 */
.L_x_10:
[----:B------:R-:W-:Y:S05]  /*0850*/  BSYNC.RECONVERGENT B2 ;  /* 0x0000000000027941 */ /* 0x000fea0003800200 */
.L_x_9:
[----:B------:R0:W1:Y:S01]  /*0860*/  F2F.F32.F64 R5, R18 ;  /* 0x0000001200057310 */ /* 0x0000620000301000 */
[----:B------:R-:W-:-:S07]  /*0870*/  IMAD.MOV.U32 R4, RZ, RZ, RZ ;  /* 0x000000ffff047224 */ /* 0x000fce00078e00ff */
.L_x_2:
[----:B------:R-:W-:Y:S05]  /*0880*/  BSYNC.RECONVERGENT B1 ;  /* 0x0000000000017941 */ /* 0x000fea0003800200 */
.L_x_1:
[----:B------:R-:W2:Y:S01]  /*0890*/  LDCU UR6, c[0x0][0x394] ;  /* 0x00007280ff0677ac */ /* 0x000ea20008000800 */
[----:B------:R-:W-:Y:S01]  /*08a0*/  BSSY.RECONVERGENT B1, `(.L_x_11) ;  /* 0x000006b000017945 */ /* 0x000fe20003800200 */
[----:B--2---:R-:W-:-:S04]  /*08b0*/  ISETP.GE.AND P1, PT, R9, UR6, PT ;  /* 0x0000000609007c0c */ /* 0x004fc8000bf26270 */
[----:B------:R-:W-:-:S04]  /*08c0*/  ISETP.GT.AND P1, PT, R9, -0x1, !P1 ;  /* 0xffffffff0900780c */ /* 0x000fc80004f24270 */
[----:B------:R-:W-:-:S13]  /*08d0*/  PLOP3.LUT P1, PT, P0, P1, PT, 0x80, 0x8 ;  /* 0x000000000008781c */ /* 0x000fda0000723070 */
[----:B------:R-:W-:Y:S05]  /*08e0*/  @!P1 BRA `(.L_x_12) ;  /* 0x0000000400989947 */ /* 0x000fea0003800000 */
[----:B------:R-:W2:Y:S01]  /*08f0*/  LDC R3, c[0x0][0x390] ;  /* 0x0000e400ff037b82 */ /* 0x000ea20000000800 */
[----:B------:R-:W-:-:S07]  /*0900*/  IMAD R10, R11, 0x2, R30 ;  /* 0x000000020b0a7824 */ /* 0x000fce00078e021e */
[----:B------:R-:W3:Y:S01]  /*0910*/  LDC.64 R34, c[0x0][0x380] ;  /* 0x0000e000ff227b82 */ /* 0x000ee20000000a00 */
[----:B--2---:R-:W-:-:S04]  /*0920*/  IMAD R13, R9, R3, R10 ;  /* 0x00000003090d7224 */ /* 0x004fc800078e020a */
[----:B---3--:R-:W-:-:S06]  /*0930*/  IMAD.WIDE R12, R13, 0x4, R34 ;  /* 0x000000040d0c7825 */ /* 0x008fcc00078e0222 */
        /* <DEDUP_REMOVED lines=9> */
[----:B------:R-:W2:Y:S02]  /*09d0*/  F2F.F64.F32 R32, R31 ;  /* 0x0000001f00207310 */ /* 0x000ea40000201800 */
[----:B--2---:R-:W-:-:S10]  /*09e0*/  DADD R12, -RZ, |R32| ;  /* 0x00000000ff0c7229 */ /* 0x004fd40000000520 */
[----:B------:R-:W-:-:S07]  /*09f0*/  IMAD.MOV.U32 R3, RZ, RZ, R13 ;  /* 0x000000ffff037224 */ /* 0x000fce00078e000d */
[----:B01----:R-:W-:Y:S05]  /*0a00*/  CALL.REL.NOINC `($_Z3runPfS_iij$__internal_accurate_pow) ;  /* 0x0000003800b47944 */ /* 0x003fea0003c00000 */
[----:B------:R-:W-:Y:S05]  /*0a10*/  BSYNC.RECONVERGENT B0 ;  /* 0x0000000000007941 */ /* 0x000fea0003800200 */
.L_x_13:
[----:B------:R-:W-:Y:S01]  /*0a20*/  DADD R14, R32, 2 ;  /* 0x40000000200e7429 */ /* 0x000fe20000000000 */
[----:B------:R-:W-:Y:S01]  /*0a30*/  FSETP.NEU.AND P1, PT, R31, RZ, PT ;  /* 0x000000ff1f00720b */ /* 0x000fe20003f2d000 */
[----:B------:R-:W-:Y:S03]  /*0a40*/  BSSY.RECONVERGENT B0, `(.L_x_14) ;  /* 0x000000e000007945 */ /* 0x000fe60003800200 */
[----:B------:R-:W-:Y:S02]  /*0a50*/  FSEL R12, R12, RZ, P1 ;  /* 0x000000ff0c0c7208 */ /* 0x000fe40000800000 */
[----:B------:R-:W-:-:S03]  /*0a60*/  FSEL R13, R3, RZ, P1 ;  /* 0x000000ff030d7208 */ /* 0x000fc60000800000 */
[----:B------:R-:W-:-:S04]  /*0a70*/  LOP3.LUT R14, R15, 0x7ff00000, RZ, 0xc0, !PT ;  /* 0x7ff000000f0e7812 */ /* 0x000fc800078ec0ff */
[----:B------:R-:W-:-:S13]  /*0a80*/  ISETP.NE.AND P2, PT, R14, 0x7ff00000, PT ;  /* 0x7ff000000e00780c */ /* 0x000fda0003f45270 */
[----:B------:R-:W-:Y:S05]  /*0a90*/  @P2 BRA `(.L_x_15) ;  /* 0x0000000000202947 */ /* 0x000fea0003800000 */
[----:B------:R-:W-:-:S13]  /*0aa0*/  FSETP.NAN.AND P1, PT, R31, R31, PT ;  /* 0x0000001f1f00720b */ /* 0x000fda0003f28000 */
[----:B------:R-:W-:Y:S05]  /*0ab0*/  @P1 BRA `(.L_x_16) ;  /* 0x0000000000141947 */ /* 0x000fea0003800000 */
[----:B------:R-:W-:-:S14]  /*0ac0*/  DSETP.NEU.AND P1, PT, |R32|, +INF , PT ;  /* 0x7ff000002000742a */ /* 0x000fdc0003f2d200 */
[----:B------:R-:W-:Y:S05]  /*0ad0*/  @P1 BRA `(.L_x_15) ;  /* 0x0000000000101947 */ /* 0x000fea0003800000 */
[----:B------:R-:W-:Y:S02]  /*0ae0*/  IMAD.MOV.U32 R12, RZ, RZ, 0x0 ;  /* 0x00000000ff0c7424 */ /* 0x000fe400078e00ff */
[----:B------:R-:W-:Y:S01]  /*0af0*/  IMAD.MOV.U32 R13, RZ, RZ, 0x7ff00000 ;  /* 0x7ff00000ff0d7424 */ /* 0x000fe200078e00ff */
[----:B------:R-:W-:Y:S06]  /*0b00*/  BRA `(.L_x_15) ;  /* 0x0000000000047947 */ /* 0x000fec0003800000 */
.L_x_16:
[----:B------:R-:W-:-:S11]  /*0b10*/  DADD R12, R32, 2 ;  /* 0x40000000200c7429 */ /* 0x000fd60000000000 */
.L_x_15:
[----:B------:R-:W-:Y:S05]  /*0b20*/  BSYNC.RECONVERGENT B0 ;  /* 0x0000000000007941 */ /* 0x000fea0003800200 */
.L_x_14:
[----:B------:R-:W-:-:S06]  /*0b30*/  IMAD.WIDE R14, R11, 0x4, R34 ;  /* 0x000000040b0e7825 */ /* 0x000fcc00078e0222 */
[----:B------:R-:W2:Y:S01]  /*0b40*/  LDG.E R15, desc[UR4][R14.64] ;  /* 0x000000040e0f7981 */ /* 0x000ea2000c1e1900 */
[----:B------:R-:W-:Y:S01]  /*0b50*/  FSETP.NEU.AND P1, PT, R31, 1, PT ;  /* 0x3f8000001f00780b */ /* 0x000fe20003f2d000 */
[----:B------:R-:W-:Y:S01]  /*0b60*/  BSSY.RECONVERGENT B0, `(.L_x_17) ;  /* 0x000000a000007945 */ /* 0x000fe20003800200 */
[----:B------:R-:W-:Y:S02]  /*0b70*/  MOV R10, 0xc00 ;  /* 0x00000c00000a7802 */ /* 0x000fe40000000f00 */
[----:B------:R-:W-:Y:S02]  /*0b80*/  FSEL R36, R12, RZ, P1 ;  /* 0x000000ff0c247208 */ /* 0x000fe40000800000 */
[----:B------:R-:W-:Y:S01]  /*0b90*/  FSEL R37, R13, 1.875, P1 ;  /* 0x3ff000000d257808 */ /* 0x000fe20000800000 */
[----:B--2---:R-:W-:-:S04]  /*0ba0*/  FADD R32, -R2, R15 ;  /* 0x0000000f02207221 */ /* 0x004fc80000000100 */
[----:B------:R-:W0:Y:S02]  /*0bb0*/  F2F.F64.F32 R34, R32 ;  /* 0x0000002000227310 */ /* 0x000e240000201800 */
[----:B0-----:R-:W-:-:S10]  /*0bc0*/  DADD R16, -RZ, |R34| ;  /* 0x00000000ff107229 */ /* 0x001fd40000000522 */
[----:B------:R-:W-:Y:S02]  /*0bd0*/  IMAD.MOV.U32 R12, RZ, RZ, R16 ;  /* 0x000000ffff0c7224 */ /* 0x000fe400078e0010 */
[----:B------:R-:W-:-:S07]  /*0be0*/  IMAD.MOV.U32 R3, RZ, RZ, R17 ;  /* 0x000000ffff037224 */ /* 0x000fce00078e0011 */
[----:B------:R-:W-:Y:S05]  /*0bf0*/  CALL.REL.NOINC `($_Z3runPfS_iij$__internal_accurate_pow) ;  /* 0x0000003800387944 */ /* 0x000fea0003c00000 */
[----:B------:R-:W-:Y:S05]  /*0c00*/  BSYNC.RECONVERGENT B0 ;  /* 0x0000000000007941 */ /* 0x000fea0003800200 */
.L_x_17:
        /* <DEDUP_REMOVED lines=15> */
.L_x_20:
[----:B------:R-:W-:-:S11]  /*0d00*/  DADD R12, R34, 2 ;  /* 0x40000000220c7429 */ /* 0x000fd60000000000 */
.L_x_19:
[----:B------:R-:W-:Y:S05]  /*0d10*/  BSYNC.RECONVERGENT B0 ;  /* 0x0000000000007941 */ /* 0x000fea0003800200 */
.L_x_18:
[----:B------:R-:W-:Y:S01]  /*0d20*/  FSETP.NEU.AND P1, PT, R32, 1, PT ;  /* 0x3f8000002000780b */ /* 0x000fe20003f2d000 */
[----:B------:R-:W-:Y:S01]  /*0d30*/  IMAD.MOV.U32 R16, RZ, RZ, 0x0 ;  /* 0x00000000ff107424 */ /* 0x000fe200078e00ff */
[----:B------:R-:W-:Y:S01]  /*0d40*/  BSSY.RECONVERGENT B2, `(.L_x_21) ;  /* 0x000001b000027945 */ /* 0x000fe20003800200 */
[----:B------:R-:W-:Y:S01]  /*0d50*/  IMAD.MOV.U32 R17, RZ, RZ, 0x3fd80000 ;  /* 0x3fd80000ff117424 */ /* 0x000fe200078e00ff */
[----:B------:R-:W-:Y:S02]  /*0d60*/  FSEL R12, R12, RZ, P1 ;  /* 0x000000ff0c0c7208 */ /* 0x000fe40000800000 */
[----:B------:R-:W-:-:S06]  /*0d70*/  FSEL R13, R13, 1.875, P1 ;  /* 0x3ff000000d0d7808 */ /* 0x000fcc0000800000 */
        /* <DEDUP_REMOVED lines=16> */
[----:B------:R-:W-:Y:S01]  /*0e80*/  MOV R20, 0xef0 ;  /* 0x00000ef000147802 */ /* 0x000fe20000000f00 */
[----:B------:R-:W-:Y:S02]  /*0e90*/  IMAD.MOV.U32 R18, RZ, RZ, R22 ;  /* 0x000000ffff127224 */ /* 0x000fe400078e0016 */
[----:B------:R-:W-:Y:S02]  /*0ea0*/  IMAD.MOV.U32 R16, RZ, RZ, R36 ;  /* 0x000000ffff107224 */ /* 0x000fe400078e0024 */
[----:B------:R-:W-:Y:S02]  /*0eb0*/  IMAD.MOV.U32 R13, RZ, RZ, R37 ;  /* 0x000000ffff0d7224 */ /* 0x000fe400078e0025 */
[----:B------:R-:W-:Y:S02]  /*0ec0*/  IMAD.MOV.U32 R3, RZ, RZ, R21 ;  /* 0x000000ffff037224 */ /* 0x000fe400078e0015 */
[----:B------:R-:W-:-:S07]  /*0ed0*/  IMAD.MOV.U32 R19, RZ, RZ, R17 ;  /* 0x000000ffff137224 */ /* 0x000fce00078e0011 */
[----:B------:R-:W-:Y:S05]  /*0ee0*/  CALL.REL.NOINC `($__internal_0_$__cuda_sm20_dsqrt_rn_f64_mediumpath_v1) ;  /* 0x0000003000cc7944 */ /* 0x000fea0003c00000 */
.L_x_22:
[----:B------:R-:W-:Y:S05]  /*0ef0*/  BSYNC.RECONVERGENT B2 ;  /* 0x0000000000027941 */ /* 0x000fea0003800200 */
.L_x_21:
[----:B------:R-:W0:Y:S02]  /*0f00*/  F2F.F32.F64 R18, R18 ;  /* 0x0000001200127310 */ /* 0x000e240000301000 */
[----:B0-----:R-:W-:-:S04]  /*0f10*/  FSETP.GT.AND P1, PT, R5, R18, PT ;  /* 0x000000120500720b */ /* 0x001fc80003f24000 */
[----:B------:R-:W-:-:S04]  /*0f20*/  FSETP.LT.OR P1, PT, R5, RZ, P1 ;  /* 0x000000ff0500720b */ /* 0x000fc80000f21400 */
[----:B------:R-:W-:Y:S02]  /*0f30*/  FSEL R5, R18, R5, P1 ;  /* 0x0000000512057208 */ /* 0x000fe40000800000 */
[----:B------:R-:W-:-:S07]  /*0f40*/  SEL R4, R4, 0x1, !P1 ;  /* 0x0000000104047807 */ /* 0x000fce0004800000 */
.L_x_12:
[----:B------:R-:W-:Y:S05]  /*0f50*/  BSYNC.RECONVERGENT B1 ;  /* 0x0000000000017941 */ /* 0x000fea0003800200 */
.L_x_11:
[----:B------:R-:W2:Y:S01]  /*0f60*/  LDCU UR6, c[0x0][0x398] ;  /* 0x00007300ff0677ac */ /* 0x000ea20008000800 */
[----:B------:R-:W-:Y:S01]  /*0f70*/  BSSY.RECONVERGENT B1, `(.L_x_23) ;  /* 0x000006d000017945 */ /* 0x000fe20003800200 */
[----:B------:R-:W3:Y:S01]  /*0f80*/  LDCU UR7, c[0x0][0x394] ;  /* 0x00007280ff0777ac */ /* 0x000ee20008000800 */
[----:B--2---:R-:W-:-:S05]  /*0f90*/  VIADD R31, R9, UR6 ;  /* 0x00000006091f7c36 */ /* 0x004fca0008000000 */
[----:B---3--:R-:W-:-:S04]  /*0fa0*/  ISETP.GE.AND P1, PT, R31, UR7, PT ;  /* 0x000000071f007c0c */ /* 0x008fc8000bf26270 */
        /* <DEDUP_REMOVED lines=22> */
.L_x_25:
        /* <DEDUP_REMOVED lines=12> */
[----:B------:R-:W-:Y:S01]  /*11d0*/  MOV R12, 0x0 ;  /* 0x00000000000c7802 */ /* 0x000fe20000000f00 */
[----:B------:R-:W-:Y:S01]  /*11e0*/  IMAD.MOV.U32 R13, RZ, RZ, 0x7ff00000 ;  /* 0x7ff00000ff0d7424 */ /* 0x000fe200078e00ff */
[----:B------:R-:W-:Y:S06]  /*11f0*/  BRA `(.L_x_27) ;  /* 0x0000000000047947 */ /* 0x000fec0003800000 */
.L_x_28:
[----:B------:R-:W-:-:S11]  /*1200*/  DADD R12, R32, 2 ;  /* 0x40000000200c7429 */ /* 0x000fd60000000000 */
.L_x_27:
[----:B------:R-:W-:Y:S05]  /*1210*/  BSYNC.RECONVERGENT B0 ;  /* 0x0000000000007941 */ /* 0x000fea0003800200 */
.L_x_26:
        /* <DEDUP_REMOVED lines=14> */
.L_x_29:
        /* <DEDUP_REMOVED lines=15> */
.L_x_32:
[----:B------:R-:W-:-:S11]  /*13f0*/  DADD R12, R34, 2 ;  /* 0x40000000220c7429 */ /* 0x000fd60000000000 */
.L_x_31:
[----:B------:R-:W-:Y:S05]  /*1400*/  BSYNC.RECONVERGENT B0 ;  /* 0x0000000000007941 */ /* 0x000fea0003800200 */
.L_x_30:
        /* <DEDUP_REMOVED lines=29> */
.L_x_34:
[----:B------:R-:W-:Y:S05]  /*15e0*/  BSYNC.RECONVERGENT B2 ;  /* 0x0000000000027941 */ /* 0x000fea0003800200 */
.L_x_33:
[----:B------:R-:W0:Y:S02]  /*15f0*/  F2F.F32.F64 R18, R18 ;  /* 0x0000001200127310 */ /* 0x000e240000301000 */
[----:B0-----:R-:W-:-:S04]  /*1600*/  FSETP.GT.AND P0, PT, R5, R18, PT ;  /* 0x000000120500720b */ /* 0x001fc80003f04000 */
[----:B------:R-:W-:-:S04]  /*1610*/  FSETP.LT.OR P0, PT, R5, RZ, P0 ;  /* 0x000000ff0500720b */ /* 0x000fc80000701400 */
[----:B------:R-:W-:Y:S02]  /*1620*/  FSEL R5, R18, R5, P0 ;  /* 0x0000000512057208 */ /* 0x000fe40000000000 */
[----:B------:R-:W-:-:S07]  /*1630*/  SEL R4, R4, 0x2, !P0 ;  /* 0x0000000204047807 */ /* 0x000fce0004000000 */
.L_x_24:
[----:B------:R-:W-:Y:S05]  /*1640*/  BSYNC.RECONVERGENT B1 ;  /* 0x0000000000017941 */ /* 0x000fea0003800200 */
.L_x_23:
[----:B------:R-:W2:Y:S01]  /*1650*/  LDCU.64 UR10, c[0x0][0x390] ;  /* 0x00007200ff0a77ac */ /* 0x000ea20008000a00 */
[----:B------:R-:W-:Y:S01]  /*1660*/  BSSY.RECONVERGENT B1, `(.L_x_35) ;  /* 0x000006c000017945 */ /* 0x000fe20003800200 */
[C---:B--2---:R-:W-:Y:S02]  /*1670*/  ISETP.GE.AND P0, PT, R6.reuse, UR10, PT ;  /* 0x0000000a06007c0c */ /* 0x044fe4000bf06270 */
[C---:B------:R-:W-:Y:S02]  /*1680*/  ISETP.GE.AND P2, PT, R7.reuse, UR11, PT ;  /* 0x0000000b07007c0c */ /* 0x040fe4000bf46270 */
[----:B------:R-:W-:Y:S02]  /*1690*/  ISETP.GT.AND P0, PT, R6, -0x1, !P0 ;  /* 0xffffffff0600780c */ /* 0x000fe40004704270 */
[----:B------:R-:W-:-:S04]  /*16a0*/  ISETP.GT.AND P2, PT, R7, -0x1, !P2 ;  /* 0xffffffff0700780c */ /* 0x000fc80005744270 */
[----:B------:R-:W-:-:S13]  /*16b0*/  PLOP3.LUT P2, PT, P0, P2, PT, 0x80, 0x8 ;  /* 0x000000000008781c */ /* 0x000fda0000745070 */
[----:B------:R-:W-:Y:S05]  /*16c0*/  @!P2 BRA `(.L_x_36) ;  /* 0x000000040094a947 */ /* 0x000fea0003800000 */
[----:B------:R-:W2:Y:S01]  /*16d0*/  LDC.64 R34, c[0x0][0x380] ;  /* 0x0000e000ff227b82 */ /* 0x000ea20000000a00 */
[----:B------:R-:W-:-:S04]  /*16e0*/  IMAD R10, R11, 0x2, R6 ;  /* 0x000000020b0a7824 */ /* 0x000fc800078e0206 */
[----:B------:R-:W-:-:S04]  /*16f0*/  IMAD R13, R7, UR10, R10 ;  /* 0x0000000a070d7c24 */ /* 0x000fc8000f8e020a */
[----:B--2---:R-:W-:-:S06]  /*1700*/  IMAD.WIDE R12, R13, 0x4, R34 ;  /* 0x000000040d0c7825 */ /* 0x004fcc00078e0222 */
[----:B------:R-:W2:Y:S02]  /*1710*/  LDG.E R12, desc[UR4][R12.64] ;  /* 0x000000040c0c7981 */ /* 0x000ea4000c1e1900 */
[----:B--2---:R-:W-:-:S13]  /*1720*/  FSETP.GE.AND P2, PT, R12, RZ, PT ;  /* 0x000000ff0c00720b */ /* 0x004fda0003f46000 */
[----:B------:R-:W-:Y:S05]  /*1730*/  @!P2 BRA `(.L_x_36) ;  /* 0x000000040078a947 */ /* 0x000fea0003800000 */
[----:B------:R-:W-:-:S04]  /*1740*/  IMAD R3, R7, UR10, R6 ;  /* 0x0000000a07037c24 */ /* 0x000fc8000f8e0206 */
        /* <DEDUP_REMOVED lines=10> */
.L_x_37:
        /* <DEDUP_REMOVED lines=15> */
.L_x_40:
[----:B------:R-:W-:-:S11]  /*18e0*/  DADD R12, R32, 2 ;  /* 0x40000000200c7429 */ /* 0x000fd60000000000 */
.L_x_39:
[----:B------:R-:W-:Y:S05]  /*18f0*/  BSYNC.RECONVERGENT B0 ;  /* 0x0000000000007941 */ /* 0x000fea0003800200 */
.L_x_38:
        /* <DEDUP_REMOVED lines=14> */
.L_x_41:
        /* <DEDUP_REMOVED lines=15> */
.L_x_44:
[----:B------:R-:W-:-:S11]  /*1ad0*/  DADD R12, R34, 2 ;  /* 0x40000000220c7429 */ /* 0x000fd60000000000 */
.L_x_43:
[----:B------:R-:W-:Y:S05]  /*1ae0*/  BSYNC.RECONVERGENT B0 ;  /* 0x0000000000007941 */ /* 0x000fea0003800200 */
.L_x_42:
        /* <DEDUP_REMOVED lines=8> */
[----:B------:R-:W-:-:S04]  /*1b70*/  IADD3 R12, PT, PT, R37, -0x3500000, RZ ;  /* 0xfcb00000250c7810 */ /* 0x000fc80007ffe0ff */
[----:B------:R-:W-:Y:S02]  /*1b80*/  ISETP.GE.U32.AND P2, PT, R12, 0x7ca00000, PT ;  /* 0x7ca000000c00780c */ /* 0x000fe40003f46070 */
        /* <DEDUP_REMOVED lines=19> */
.L_x_46:
[----:B------:R-:W-:Y:S05]  /*1cc0*/  BSYNC.RECONVERGENT B2 ;  /* 0x0000000000027941 */ /* 0x000fea0003800200 */
.L_x_45:
[----:B------:R-:W0:Y:S02]  /*1cd0*/  F2F.F32.F64 R18, R18 ;  /* 0x0000001200127310 */ /* 0x000e240000301000 */
[----:B0-----:R-:W-:-:S04]  /*1ce0*/  FSETP.GT.AND P2, PT, R5, R18, PT ;  /* 0x000000120500720b */ /* 0x001fc80003f44000 */
[----:B------:R-:W-:-:S04]  /*1cf0*/  FSETP.LT.OR P2, PT, R5, RZ, P2 ;  /* 0x000000ff0500720b */ /* 0x000fc80001741400 */
[----:B------:R-:W-:Y:S02]  /*1d00*/  FSEL R5, R18, R5, P2 ;  /* 0x0000000512057208 */ /* 0x000fe40001000000 */
[----:B------:R-:W-:-:S07]  /*1d10*/  SEL R4, R4, 0x3, !P2 ;  /* 0x0000000304047807 */ /* 0x000fce0005000000 */
.L_x_36:
[----:B------:R-:W-:Y:S05]  /*1d20*/  BSYNC.RECONVERGENT B1 ;  /* 0x0000000000017941 */ /* 0x000fea0003800200 */
.L_x_35:
[----:B------:R-:W2:Y:S01]  /*1d30*/  LDCU UR6, c[0x0][0x394] ;  /* 0x00007280ff0677ac */ /* 0x000ea20008000800 */
[----:B------:R-:W-:Y:S01]  /*1d40*/  BSSY.RECONVERGENT B1, `(.L_x_47) ;  /* 0x000006a000017945 */ /* 0x000fe20003800200 */
[----:B--2---:R-:W-:-:S04]  /*1d50*/  ISETP.GE.AND P2, PT, R9, UR6, PT ;  /* 0x0000000609007c0c */ /* 0x004fc8000bf46270 */
[----:B------:R-:W-:-:S04]  /*1d60*/  ISETP.GT.AND P2, PT, R9, -0x1, !P2 ;  /* 0xffffffff0900780c */ /* 0x000fc80005744270 */
[----:B------:R-:W-:-:S13]  /*1d70*/  PLOP3.LUT P2, PT, P0, P2, PT, 0x80, 0x8 ;  /* 0x000000000008781c */ /* 0x000fda0000745070 */
[----:B------:R-:W-:Y:S05]  /*1d80*/  @!P2 BRA `(.L_x_48) ;  /* 0x000000040094a947 */ /* 0x000fea0003800000 */
[----:B------:R-:W2:Y:S01]  /*1d90*/  LDC.64 R34, c[0x0][0x380] ;  /* 0x0000e000ff227b82 */ /* 0x000ea20000000a00 */
[----:B------:R-:W-:-:S04]  /*1da0*/  IMAD R13, R11, 0x2, R8 ;  /* 0x000000020b0d7824 */ /* 0x000fc800078e0208 */
[----:B--2---:R-:W-:-:S06]  /*1db0*/  IMAD.WIDE R12, R13, 0x4, R34 ;  /* 0x000000040d0c7825 */ /* 0x004fcc00078e0222 */
[----:B------:R-:W2:Y:S02]  /*1dc0*/  LDG.E R12, desc[UR4][R12.64] ;  /* 0x000000040c0c7981 */ /* 0x000ea4000c1e1900 */
[----:B--2---:R-:W-:-:S13]  /*1dd0*/  FSETP.GE.AND P2, PT, R12, RZ, PT ;  /* 0x000000ff0c00720b */ /* 0x004fda0003f46000 */
[----:B------:R-:W-:Y:S05]  /*1de0*/  @!P2 BRA `(.L_x_48) ;  /* 0x00000004007ca947 */ /* 0x000fea0003800000 */
[----:B------:R-:W2:Y:S02]  /*1df0*/  LDCU UR6, c[0x0][0x390] ;  /* 0x00007200ff0677ac */ /* 0x000ea40008000800 */
[----:B--2---:R-:W-:-:S04]  /*1e00*/  IMAD R3, R9, UR6, R6 ;  /* 0x0000000609037c24 */ /* 0x004fc8000f8e0206 */
        /* <DEDUP_REMOVED lines=10> */
.L_x_49:
        /* <DEDUP_REMOVED lines=15> */
.L_x_52:
[----:B------:R-:W-:-:S11]  /*1fa0*/  DADD R12, R32, 2 ;  /* 0x40000000200c7429 */ /* 0x000fd60000000000 */
.L_x_51:
[----:B------:R-:W-:Y:S05]  /*1fb0*/  BSYNC.RECONVERGENT B0 ;  /* 0x0000000000007941 */ /* 0x000fea0003800200 */
.L_x_50:
        /* <DEDUP_REMOVED lines=14> */
.L_x_53:
        /* <DEDUP_REMOVED lines=15> */
.L_x_56:
[----:B------:R-:W-:-:S11]  /*2190*/  DADD R12, R32, 2 ;  /* 0x40000000200c7429 */ /* 0x000fd60000000000 */
.L_x_55:
[----:B------:R-:W-:Y:S05]  /*21a0*/  BSYNC.RECONVERGENT B0 ;  /* 0x0000000000007941 */ /* 0x000fea0003800200 */
.L_x_54:
        /* <DEDUP_REMOVED lines=26> */
[----:B------:R-:W-:Y:S02]  /*2350*/  IMAD.MOV.U32 R3, RZ, RZ, R21 ;  /* 0x000000ffff037224 */ /* 0x000fe400078e0015 */
[----:B------:R-:W-:-:S07]  /*2360*/  IMAD.MOV.U32 R19, RZ, RZ, R17 ;  /* 0x000000ffff137224 */ /* 0x000fce00078e0011 */
[----:B------:R-:W-:Y:S05]  /*2370*/  CALL.REL.NOINC `($__internal_0_$__cuda_sm20_dsqrt_rn_f64_mediumpath_v1) ;  /* 0x0000001c00a87944 */ /* 0x000fea0003c00000 */
.L_x_58:
[----:B------:R-:W-:Y:S05]  /*2380*/  BSYNC.RECONVERGENT B2 ;  /* 0x0000000000027941 */ /* 0x000fea0003800200 */
.L_x_57:
[----:B------:R-:W0:Y:S02]  /*2390*/  F2F.F32.F64 R18, R18 ;  /* 0x0000001200127310 */ /* 0x000e240000301000 */
[----:B0-----:R-:W-:-:S04]  /*23a0*/  FSETP.GT.AND P2, PT, R5, R18, PT ;  /* 0x000000120500720b */ /* 0x001fc80003f44000 */
[----:B------:R-:W-:-:S04]  /*23b0*/  FSETP.LT.OR P2, PT, R5, RZ, P2 ;  /* 0x000000ff0500720b */ /* 0x000fc80001741400 */
[----:B------:R-:W-:Y:S02]  /*23c0*/  FSEL R5, R18, R5, P2 ;  /* 0x0000000512057208 */ /* 0x000fe40001000000 */
[----:B------:R-:W-:-:S07]  /*23d0*/  SEL R4, R4, 0x4, !P2 ;  /* 0x0000000404047807 */ /* 0x000fce0005000000 */
.L_x_48:
[----:B------:R-:W-:Y:S05]  /*23e0*/  BSYNC.RECONVERGENT B1 ;  /* 0x0000000000017941 */ /* 0x000fea0003800200 */
.L_x_47:
[----:B------:R-:W-:Y:S01]  /*23f0*/  PLOP3.LUT P0, PT, P0, P1, PT, 0x80, 0x8 ;  /* 0x000000000008781c */ /* 0x000fe20000703070 */
[----:B------:R-:W-:-:S12]  /*2400*/  BSSY.RECONVERGENT B1, `(.L_x_59) ;  /* 0x0000068000017945 */ /* 0x000fd80003800200 */
        /* <DEDUP_REMOVED lines=20> */
.L_x_61:
        /* <DEDUP_REMOVED lines=15> */
.L_x_64:
[----:B------:R-:W-:-:S11]  /*2640*/  DADD R12, R32, 2 ;  /* 0x40000000200c7429 */ /* 0x000fd60000000000 */
.L_x_63:
[----:B------:R-:W-:Y:S05]  /*2650*/  BSYNC.RECONVERGENT B0 ;  /* 0x0000000000007941 */ /* 0x000fea0003800200 */
.L_x_62:
        /* <DEDUP_REMOVED lines=14> */
.L_x_65:
        /* <DEDUP_REMOVED lines=15> */
.L_x_68:
[----:B------:R-:W-:-:S11]  /*2830*/  DADD R12, R32, 2 ;  /* 0x40000000200c7429 */ /* 0x000fd60000000000 */
.L_x_67:
[----:B------:R-:W-:Y:S05]  /*2840*/  BSYNC.RECONVERGENT B0 ;  /* 0x0000000000007941 */ /* 0x000fea0003800200 */
.L_x_66:
        /* <DEDUP_REMOVED lines=29> */
.L_x_70:
[----:B------:R-:W-:Y:S05]  /*2a20*/  BSYNC.RECONVERGENT B2 ;  /* 0x0000000000027941 */ /* 0x000fea0003800200 */
.L_x_69:
[----:B------:R-:W0:Y:S02]  /*2a30*/  F2F.F32.F64 R18, R18 ;  /* 0x0000001200127310 */ /* 0x000e240000301000 */
[----:B0-----:R-:W-:-:S04]  /*2a40*/  FSETP.GT.AND P0, PT, R5, R18, PT ;  /* 0x000000120500720b */ /* 0x001fc80003f04000 */
[----:B------:R-:W-:-:S04]  /*2a50*/  FSETP.LT.OR P0, PT, R5, RZ, P0 ;  /* 0x000000ff0500720b */ /* 0x000fc80000701400 */
[----:B------:R-:W-:Y:S02]  /*2a60*/  FSEL R5, R18, R5, P0 ;  /* 0x0000000512057208 */ /* 0x000fe40000000000 */
[----:B------:R-:W-:-:S07]  /*2a70*/  SEL R4, R4, 0x5, !P0 ;  /* 0x0000000504047807 */ /* 0x000fce0004000000 */
.L_x_60:
[----:B------:R-:W-:Y:S05]  /*2a80*/  BSYNC.RECONVERGENT B1 ;  /* 0x0000000000017941 */ /* 0x000fea0003800200 */
.L_x_59:
[----:B------:R-:W2:Y:S01]  /*2a90*/  LDCU UR6, c[0x0][0x398] ;  /* 0x00007300ff0677ac */ /* 0x000ea20008000800 */
[----:B------:R-:W-:Y:S01]  /*2aa0*/  BSSY.RECONVERGENT B1, `(.L_x_71) ;  /* 0x000006e000017945 */ /* 0x000fe20003800200 */
[----:B------:R-:W3:Y:S01]  /*2ab0*/  LDCU.64 UR10, c[0x0][0x390] ;  /* 0x00007200ff0a77ac */ /* 0x000ee20008000a00 */
[----:B--2---:R-:W-:Y:S01]  /*2ac0*/  VIADD R8, R6, UR6 ;  /* 0x0000000606087c36 */ /* 0x004fe20008000000 */
[----:B---3--:R-:W-:-:S04]  /*2ad0*/  ISETP.GE.AND P2, PT, R7, UR11, PT ;  /* 0x0000000b07007c0c */ /* 0x008fc8000bf46270 */
        /* <DEDUP_REMOVED lines=23> */
.L_x_73:
        /* <DEDUP_REMOVED lines=15> */
.L_x_76:
[----:B------:R-:W-:-:S11]  /*2d40*/  DADD R12, R32, 2 ;  /* 0x40000000200c7429 */ /* 0x000fd60000000000 */
.L_x_75:
[----:B------:R-:W-:Y:S05]  /*2d50*/  BSYNC.RECONVERGENT B0 ;  /* 0x0000000000007941 */ /* 0x000fea0003800200 */
.L_x_74:
        /* <DEDUP_REMOVED lines=14> */
.L_x_77:
        /* <DEDUP_REMOVED lines=15> */
.L_x_80:
[----:B------:R-:W-:-:S11]  /*2f30*/  DADD R12, R32, 2 ;  /* 0x40000000200c7429 */ /* 0x000fd60000000000 */
.L_x_79:
[----:B------:R-:W-:Y:S05]  /*2f40*/  BSYNC.RECONVERGENT B0 ;  /* 0x0000000000007941 */ /* 0x000fea0003800200 */
.L_x_78:
        /* <DEDUP_REMOVED lines=29> */
.L_x_82:
[----:B------:R-:W-:Y:S05]  /*3120*/  BSYNC.RECONVERGENT B2 ;  /* 0x0000000000027941 */ /* 0x000fea0003800200 */
.L_x_81:
[----:B------:R-:W0:Y:S02]  /*3130*/  F2F.F32.F64 R18, R18 ;  /* 0x0000001200127310 */ /* 0x000e240000301000 */
[----:B0-----:R-:W-:-:S04]  /*3140*/  FSETP.GT.AND P2, PT, R5, R18, PT ;  /* 0x000000120500720b */ /* 0x001fc80003f44000 */
[----:B------:R-:W-:-:S04]  /*3150*/  FSETP.LT.OR P2, PT, R5, RZ, P2 ;  /* 0x000000ff0500720b */ /* 0x000fc80001741400 */
[----:B------:R-:W-:Y:S02]  /*3160*/  FSEL R5, R18, R5, P2 ;  /* 0x0000000512057208 */ /* 0x000fe40001000000 */
[----:B------:R-:W-:-:S07]  /*3170*/  SEL R4, R4, 0x6, !P2 ;  /* 0x0000000604047807 */ /* 0x000fce0005000000 */
.L_x_72:
[----:B------:R-:W-:Y:S05]  /*3180*/  BSYNC.RECONVERGENT B1 ;  /* 0x0000000000017941 */ /* 0x000fea0003800200 */
.L_x_71:
        /* <DEDUP_REMOVED lines=25> */
.L_x_85:
        /* <DEDUP_REMOVED lines=12> */
[----:B------:R-:W-:Y:S01]  /*33e0*/  IMAD.MOV.U32 R12, RZ, RZ, 0x0 ;  /* 0x00000000ff0c7424 */ /* 0x000fe200078e00ff */
[----:B------:R-:W-:Y:S01]  /*33f0*/  MOV R13, 0x7ff00000 ;  /* 0x7ff00000000d7802 */ /* 0x000fe20000000f00 */
[----:B------:R-:W-:Y:S06]  /*3400*/  BRA `(.L_x_87) ;  /* 0x0000000000047947 */ /* 0x000fec0003800000 */
.L_x_88:
[----:B------:R-:W-:-:S11]  /*3410*/  DADD R12, R32, 2 ;  /* 0x40000000200c7429 */ /* 0x000fd60000000000 */
.L_x_87:
[----:B------:R-:W-:Y:S05]  /*3420*/  BSYNC.RECONVERGENT B0 ;  /* 0x0000000000007941 */ /* 0x000fea0003800200 */
.L_x_86:
        /* <DEDUP_REMOVED lines=14> */
.L_x_89:
        /* <DEDUP_REMOVED lines=15> */
.L_x_92:
[----:B------:R-:W-:-:S11]  /*3600*/  DADD R12, R32, 2 ;  /* 0x40000000200c7429 */ /* 0x000fd60000000000 */
.L_x_91:
[----:B------:R-:W-:Y:S05]  /*3610*/  BSYNC.RECONVERGENT B0 ;  /* 0x0000000000007941 */ /* 0x000fea0003800200 */
.L_x_90:
        /* <DEDUP_REMOVED lines=29> */
.L_x_94:
[----:B------:R-:W-:Y:S05]  /*37f0*/  BSYNC.RECONVERGENT B2 ;  /* 0x0000000000027941 */ /* 0x000fea0003800200 */
.L_x_93:
[----:B------:R-:W0:Y:S02]  /*3800*/  F2F.F32.F64 R18, R18 ;  /* 0x0000001200127310 */ /* 0x000e240000301000 */
[----:B0-----:R-:W-:-:S04]  /*3810*/  FSETP.GT.AND P2, PT, R5, R18, PT ;  /* 0x000000120500720b */ /* 0x001fc80003f44000 */
[----:B------:R-:W-:-:S04]  /*3820*/  FSETP.LT.OR P2, PT, R5, RZ, P2 ;  /* 0x000000ff0500720b */ /* 0x000fc80001741400 */
[----:B------:R-:W-:Y:S02]  /*3830*/  FSEL R5, R18, R5, P2 ;  /* 0x0000000512057208 */ /* 0x000fe40001000000 */
[----:B------:R-:W-:-:S07]  /*3840*/  SEL R4, R4, 0x7, !P2 ;  /* 0x0000000704047807 */ /* 0x000fce0005000000 */
.L_x_84:
[----:B------:R-:W-:Y:S05]  /*3850*/  BSYNC.RECONVERGENT B1 ;  /* 0x0000000000017941 */ /* 0x000fea0003800200 */
.L_x_83:
        /* <DEDUP_REMOVED lines=22> */
.L_x_97:
        /* <DEDUP_REMOVED lines=15> */
.L_x_100:
[----:B------:R-:W-:-:S11]  /*3ab0*/  DADD R12, R32, 2 ;  /* 0x40000000200c7429 */ /* 0x000fd60000000000 */
.L_x_99:
[----:B------:R-:W-:Y:S05]  /*3ac0*/  BSYNC.RECONVERGENT B0 ;  /* 0x0000000000007941 */ /* 0x000fea0003800200 */
.L_x_98:
        /* <DEDUP_REMOVED lines=14> */
.L_x_101:
        /* <DEDUP_REMOVED lines=15> */
.L_x_104:
[----:B------:R-:W-:-:S11]  /*3ca0*/  DADD R12, R30, 2 ;  /* 0x400000001e0c7429 */ /* 0x000fd60000000000 */
.L_x_103:
[----:B------:R-:W-:Y:S05]  /*3cb0*/  BSYNC.RECONVERGENT B0 ;  /* 0x0000000000007941 */ /* 0x000fea0003800200 */
.L_x_102:
        /* <DEDUP_REMOVED lines=26> */
[----:B------:R-:W-:-:S07]  /*3e60*/  IMAD.MOV.U32 R19, RZ, RZ, R17 ;  /* 0x000000ffff137224 */ /* 0x000fce00078e0011 */
[----:B------:R-:W-:Y:S05]  /*3e70*/  CALL.REL.NOINC `($__internal_0_$__cuda_sm20_dsqrt_rn_f64_mediumpath_v1) ;  /* 0x0000000000e87944 */ /* 0x000fea0003c00000 */
[----:B------:R-:W-:Y:S02]  /*3e80*/  IMAD.MOV.U32 R2, RZ, RZ, R18 ;  /* 0x000000ffff027224 */ /* 0x000fe400078e0012 */
[----:B------:R-:W-:-:S07]  /*3e90*/  IMAD.MOV.U32 R3, RZ, RZ, R19 ;  /* 0x000000ffff037224 */ /* 0x000fce00078e0013 */
.L_x_106:
[----:B------:R-:W-:Y:S05]  /*3ea0*/  BSYNC.RECONVERGENT B2 ;  /* 0x0000000000027941 */ /* 0x000fea0003800200 */
.L_x_105:
[----:B------:R-:W0:Y:S02]  /*3eb0*/  F2F.F32.F64 R2, R2 ;  /* 0x0000000200027310 */ /* 0x000e240000301000 */
[----:B0-----:R-:W-:-:S04]  /*3ec0*/  FSETP.GT.AND P0, PT, R5, R2, PT ;  /* 0x000000020500720b */ /* 0x001fc80003f04000 */
[----:B------:R-:W-:-:S04]  /*3ed0*/  FSETP.LT.OR P0, PT, R5, RZ, P0 ;  /* 0x000000ff0500720b */ /* 0x000fc80000701400 */
[----:B------:R-:W-:Y:S02]  /*3ee0*/  FSEL R5, R2, R5, P0 ;  /* 0x0000000502057208 */ /* 0x000fe40000000000 */
[----:B------:R-:W-:-:S07]  /*3ef0*/  SEL R4, R4, 0x8, !P0 ;  /* 0x0000000804047807 */ /* 0x000fce0004000000 */
.L_x_96:
[----:B------:R-:W-:Y:S05]  /*3f00*/  BSYNC.RECONVERGENT B1 ;  /* 0x0000000000017941 */ /* 0x000fea0003800200 */
.L_x_95:
[----:B------:R-:W-:-:S13]  /*3f10*/  ISETP.GE.AND P0, PT, R4, RZ, PT ;  /* 0x000000ff0400720c */ /* 0x000fda0003f06270 */
[----:B------:R-:W-:Y:S05]  /*3f20*/  @!P0 EXIT ;  /* 0x000000000000894d */ /* 0x000fea0003800000 */
[----:B------:R-:W-:Y:S01]  /*3f30*/  IMAD.SHL.U32 R4, R4, 0x8, RZ ;  /* 0x0000000804047824 */ /* 0x000fe200078e00ff */
[----:B------:R-:W2:Y:S01]  /*3f40*/  LDCU UR6, c[0x0][0x398] ;  /* 0x00007300ff0677ac */ /* 0x000ea20008000800 */
[----:B------:R-:W-:Y:S01]  /*3f50*/  IMAD.MOV.U32 R7, RZ, RZ, -0x1 ;  /* 0xffffffffff077424 */ /* 0x000fe200078e00ff */
[----:B------:R-:W3:Y:S02]  /*3f60*/  LDC.64 R2, c[0x0][0x380] ;  /* 0x0000e000ff027b82 */ /* 0x000ee40000000a00 */
[C---:B------:R-:W-:Y:S01]  /*3f70*/  ISETP.EQ.AND P1, PT, R4.reuse, RZ, PT ;  /* 0x000000ff0400720c */ /* 0x040fe20003f22270 */
[----:B------:R-:W4:Y:S01]  /*3f80*/  LDCU UR7, c[0x0][0x390] ;  /* 0x00007200ff0777ac */ /* 0x000f220008000800 */
[C---:B------:R-:W-:Y:S02]  /*3f90*/  ISETP.EQ.AND P2, PT, R4.reuse, 0x8, PT ;  /* 0x000000080400780c */ /* 0x040fe40003f42270 */
[C---:B------:R-:W-:Y:S02]  /*3fa0*/  ISETP.EQ.AND P3, PT, R4.reuse, 0x10, PT ;  /* 0x000000100400780c */ /* 0x040fe40003f62270 */
[C---:B------:R-:W-:Y:S01]  /*3fb0*/  ISETP.EQ.AND P0, PT, R4.reuse, 0x18, PT ;  /* 0x000000180400780c */ /* 0x040fe20003f02270 */
[----:B------:R-:W5:Y:S06]  /*3fc0*/  LDC.64 R12, c[0x0][0x388] ;  /* 0x0000e200ff0c7b82 */ /* 0x000f6c0000000a00 */
[----:B------:R-:W-:Y:S01]  /*3fd0*/  @P1 IMAD.MOV.U32 R0, RZ, RZ, -0x1 ;  /* 0xffffffffff001424 */ /* 0x000fe200078e00ff */
[C---:B------:R-:W-:Y:S01]  /*3fe0*/  ISETP.EQ.AND P1, PT, R4.reuse, 0x20, PT ;  /* 0x000000200400780c */ /* 0x040fe20003f22270 */
[----:B------:R-:W-:Y:S01]  /*3ff0*/  @P2 IMAD.MOV.U32 R0, RZ, RZ, RZ ;  /* 0x000000ffff002224 */ /* 0x000fe200078e00ff */
[C---:B------:R-:W-:Y:S01]  /*4000*/  ISETP.EQ.AND P2, PT, R4.reuse, 0x28, PT ;  /* 0x000000280400780c */ /* 0x040fe20003f42270 */
[----:B------:R-:W-:Y:S01]  /*4010*/  @P3 IMAD.MOV.U32 R0, RZ, RZ, 0x1 ;  /* 0x00000001ff003424 */ /* 0x000fe200078e00ff */
[----:B------:R-:W-:Y:S01]  /*4020*/  ISETP.EQ.AND P3, PT, R4, 0x30, PT ;  /* 0x000000300400780c */ /* 0x000fe20003f62270 */
[----:B------:R-:W-:-:S02]  /*4030*/  @P0 IMAD.MOV.U32 R7, RZ, RZ, RZ ;  /* 0x000000ffff070224 */ /* 0x000fc400078e00ff */
[----:B------:R-:W-:Y:S01]  /*4040*/  @P0 IMAD.MOV.U32 R0, RZ, RZ, -0x1 ;  /* 0xffffffffff000424 */ /* 0x000fe200078e00ff */
[----:B------:R-:W-:-:S05]  /*4050*/  ISETP.EQ.AND P0, PT, R4, 0x38, PT ;  /* 0x000000380400780c */ /* 0x000fca0003f02270 */
[----:B------:R-:W-:Y:S02]  /*4060*/  @P1 IMAD.MOV.U32 R7, RZ, RZ, RZ ;  /* 0x000000ffff071224 */ /* 0x000fe400078e00ff */
[----:B------:R-:W-:Y:S01]  /*4070*/  @P1 IMAD.MOV.U32 R0, RZ, RZ, RZ ;  /* 0x000000ffff001224 */ /* 0x000fe200078e00ff */
[----:B------:R-:W-:Y:S01]  /*4080*/  ISETP.EQ.AND P1, PT, R4, 0x40, PT ;  /* 0x000000400400780c */ /* 0x000fe20003f22270 */
[----:B------:R-:W-:Y:S02]  /*4090*/  @P2 IMAD.MOV.U32 R7, RZ, RZ, RZ ;  /* 0x000000ffff072224 */ /* 0x000fe400078e00ff */
[----:B------:R-:W-:Y:S01]  /*40a0*/  @P2 IMAD.MOV.U32 R0, RZ, RZ, 0x1 ;  /* 0x00000001ff002424 */ /* 0x000fe200078e00ff */
[----:B------:R-:W-:Y:S01]  /*40b0*/  @P3 MOV R0, 0xffffffff ;  /* 0xffffffff00003802 */ /* 0x000fe20000000f00 */
[----:B------:R-:W-:Y:S02]  /*40c0*/  @P3 IMAD.MOV.U32 R7, RZ, RZ, 0x1 ;  /* 0x00000001ff073424 */ /* 0x000fe400078e00ff */
[----:B------:R-:W-:-:S02]  /*40d0*/  @P0 IMAD.MOV.U32 R7, RZ, RZ, 0x1 ;  /* 0x00000001ff070424 */ /* 0x000fc400078e00ff */
[----:B------:R-:W-:-:S04]  /*40e0*/  @P0 IMAD.MOV.U32 R0, RZ, RZ, RZ ;  /* 0x000000ffff000224 */ /* 0x000fc800078e00ff */
[----:B------:R-:W-:Y:S02]  /*40f0*/  @P1 IMAD.MOV.U32 R7, RZ, RZ, 0x1 ;  /* 0x00000001ff071424 */ /* 0x000fe400078e00ff */
[----:B------:R-:W-:Y:S02]  /*4100*/  @P1 IMAD.MOV.U32 R0, RZ, RZ, 0x1 ;  /* 0x00000001ff001424 */ /* 0x000fe400078e00ff */
[----:B--2---:R-:W-:Y:S02]  /*4110*/  IMAD R7, R7, UR6, R6 ;  /* 0x0000000607077c24 */ /* 0x004fe4000f8e0206 */
[----:B------:R-:W-:-:S04]  /*4120*/  IMAD R0, R0, UR6, R9 ;  /* 0x0000000600007c24 */ /* 0x000fc8000f8e0209 */
[----:B----4-:R-:W-:-:S04]  /*4130*/  IMAD R7, R0, UR7, R7 ;  /* 0x0000000700077c24 */ /* 0x010fc8000f8e0207 */
[----:B---3--:R-:W-:-:S05]  /*4140*/  IMAD.WIDE R2, R7, 0x4, R2 ;  /* 0x0000000407027825 */ /* 0x008fca00078e0202 */
[----:B------:R-:W2:Y:S01]  /*4150*/  LDG.E R15, desc[UR4][R2.64] ;  /* 0x00000004020f7981 */ /* 0x000ea2000c1e1900 */
[----:B------:R-:W-:Y:S02]  /*4160*/  IMAD R10, R9, UR7, R6 ;  /* 0x00000007090a7c24 */ /* 0x000fe4000f8e0206 */
[----:B------:R-:W-:-:S04]  /*4170*/  IMAD.WIDE R8, R11, 0x4, R2 ;  /* 0x000000040b087825 */ /* 0x000fc800078e0202 */
[----:B-----5:R-:W-:-:S04]  /*4180*/  IMAD.WIDE.U32 R6, R10, 0x4, R12 ;  /* 0x000000040a067825 */ /* 0x020fc800078e000c */
[C---:B------:R-:W-:Y:S01]  /*4190*/  IMAD.IADD R10, R11.reuse, 0x1, R10 ;  /* 0x000000010b0a7824 */ /* 0x040fe200078e020a */
[----:B--2---:R-:W-:Y:S04]  /*41a0*/  STG.E desc[UR4][R6.64], R15 ;  /* 0x0000000f06007986 */ /* 0x004fe8000c101904 */
[----:B------:R-:W2:Y:S01]  /*41b0*/  LDG.E R9, desc[UR4][R8.64] ;  /* 0x0000000408097981 */ /* 0x000ea2000c1e1900 */
[----:B------:R-:W-:Y:S02]  /*41c0*/  IMAD.IADD R17, R11, 0x1, R10 ;  /* 0x000000010b117824 */ /* 0x000fe400078e020a */
[----:B------:R-:W-:-:S04]  /*41d0*/  IMAD.WIDE.U32 R10, R10, 0x4, R12 ;  /* 0x000000040a0a7825 */ /* 0x000fc800078e000c */
[----:B------:R-:W-:Y:S01]  /*41e0*/  IMAD.WIDE.U32 R12, R17, 0x4, R12 ;  /* 0x00000004110c7825 */ /* 0x000fe200078e000c */
[----:B--2---:R-:W-:Y:S04]  /*41f0*/  STG.E desc[UR4][R10.64], R9 ;  /* 0x000000090a007986 */ /* 0x004fe8000c101904 */
[----:B-1----:R-:W-:Y:S01]  /*4200*/  STG.E desc[UR4][R12.64], R5 ;  /* 0x000000050c007986 */ /* 0x002fe2000c101904 */
[----:B------:R-:W-:Y:S05]  /*4210*/  EXIT ;  /* 0x000000000000794d */ /* 0x000fea0003800000 */
        .weak           $__internal_0_$__cuda_sm20_dsqrt_rn_f64_mediumpath_v1
        .type           $__internal_0_$__cuda_sm20_dsqrt_rn_f64_mediumpath_v1,@function
        .size           $__internal_0_$__cuda_sm20_dsqrt_rn_f64_mediumpath_v1,($_Z3runPfS_iij$__internal_accurate_pow - $__internal_0_$__cuda_sm20_dsqrt_rn_f64_mediumpath_v1)
$__internal_0_$__cuda_sm20_dsqrt_rn_f64_mediumpath_v1:
[----:B------:R-:W-:Y:S01]  /*4220*/  ISETP.GE.U32.AND P2, PT, R12, -0x3400000, PT ;  /* 0xfcc000000c00780c */ /* 0x000fe20003f46070 */
[----:B------:R-:W-:Y:S01]  /*4230*/  BSSY.RECONVERGENT B0, `(.L_x_107) ;  /* 0x0000026000007945 */ /* 0x000fe20003800200 */
[----:B------:R-:W-:Y:S02]  /*4240*/  IMAD.MOV.U32 R17, RZ, RZ, R13 ;  /* 0x000000ffff117224 */ /* 0x000fe400078e000d */
[----:B------:R-:W-:Y:S02]  /*4250*/  IMAD.MOV.U32 R12, RZ, RZ, R10 ;  /* 0x000000ffff0c7224 */ /* 0x000fe400078e000a */
[----:B------:R-:W-:-:S07]  /*4260*/  IMAD.MOV.U32 R13, RZ, RZ, R3 ;  /* 0x000000ffff0d7224 */ /* 0x000fce00078e0003 */
[----:B------:R-:W-:Y:S05]  /*4270*/  @!P2 BRA `(.L_x_108) ;  /* 0x000000000020a947 */ /* 0x000fea0003800000 */
[----:B------:R-:W-:-:S10]  /*4280*/  DFMA.RM R12, R12, R18, R14 ;  /* 0x000000120c0c722b */ /* 0x000fd4000000400e */
[----:B------:R-:W-:-:S05]  /*4290*/  IADD3 R14, P2, PT, R12, 0x1, RZ ;  /* 0x000000010c0e7810 */ /* 0x000fca0007f5e0ff */
[----:B------:R-:W-:-:S06]  /*42a0*/  IMAD.X R15, RZ, RZ, R13, P2 ;  /* 0x000000ffff0f7224 */ /* 0x000fcc00010e060d */
[----:B------:R-:W-:-:S08]  /*42b0*/  DFMA.RP R16, -R12, R14, R16 ;  /* 0x0000000e0c10722b */ /* 0x000fd00000008110 */
[----:B------:R-:W-:-:S06]  /*42c0*/  DSETP.GT.AND P2, PT, R16, RZ, PT ;  /* 0x000000ff1000722a */ /* 0x000fcc0003f44000 */
[----:B------:R-:W-:Y:S02]  /*42d0*/  FSEL R12, R14, R12, P2 ;  /* 0x0000000c0e0c7208 */ /* 0x000fe40001000000 */
[----:B------:R-:W-:Y:S01]  /*42e0*/  FSEL R13, R15, R13, P2 ;  /* 0x0000000d0f0d7208 */ /* 0x000fe20001000000 */
[----:B------:R-:W-:Y:S06]  /*42f0*/  BRA `(.L_x_109) ;  /* 0x0000000000647947 */ /* 0x000fec0003800000 */
.L_x_108:
[----:B------:R-:W-:-:S14]  /*4300*/  DSETP.NE.AND P2, PT, R16, RZ, PT ;  /* 0x000000ff1000722a */ /* 0x000fdc0003f45000 */
[----:B------:R-:W-:Y:S05]  /*4310*/  @!P2 BRA `(.L_x_110) ;  /* 0x000000000058a947 */ /* 0x000fea0003800000 */
[----:B------:R-:W-:-:S13]  /*4320*/  ISETP.GE.AND P2, PT, R17, RZ, PT ;  /* 0x000000ff1100720c */ /* 0x000fda0003f46270 */
[----:B------:R-:W-:Y:S02]  /*4330*/  @!P2 IMAD.MOV.U32 R12, RZ, RZ, 0x0 ;  /* 0x00000000ff0ca424 */ /* 0x000fe400078e00ff */
[----:B------:R-:W-:Y:S01]  /*4340*/  @!P2 IMAD.MOV.U32 R13, RZ, RZ, -0x80000 ;  /* 0xfff80000ff0da424 */ /* 0x000fe200078e00ff */
[----:B------:R-:W-:Y:S06]  /*4350*/  @!P2 BRA `(.L_x_109) ;  /* 0x00000000004ca947 */ /* 0x000fec0003800000 */
[----:B------:R-:W-:-:S13]  /*4360*/  ISETP.GT.AND P2, PT, R17, 0x7fefffff, PT ;  /* 0x7fefffff1100780c */ /* 0x000fda0003f44270 */
[----:B------:R-:W-:Y:S05]  /*4370*/  @P2 BRA `(.L_x_110) ;  /* 0x0000000000402947 */ /* 0x000fea0003800000 */
[----:B------:R-:W-:Y:S01]  /*4380*/  DMUL R16, R16, 8.11296384146066816958e+31 ;  /* 0x4690000010107828 */ /* 0x000fe20000000000 */
[----:B------:R-:W-:Y:S02]  /*4390*/  IMAD.MOV.U32 R12, RZ, RZ, RZ ;  /* 0x000000ffff0c7224 */ /* 0x000fe400078e00ff */
[----:B------:R-:W-:Y:S02]  /*43a0*/  IMAD.MOV.U32 R18, RZ, RZ, 0x0 ;  /* 0x00000000ff127424 */ /* 0x000fe400078e00ff */
[----:B------:R-:W-:Y:S01]  /*43b0*/  IMAD.MOV.U32 R19, RZ, RZ, 0x3fd80000 ;  /* 0x3fd80000ff137424 */ /* 0x000fe200078e00ff */
[----:B------:R-:W0:Y:S02]  /*43c0*/  MUFU.RSQ64H R13, R17 ;  /* 0x00000011000d7308 */ /* 0x000e240000001c00 */
[----:B0-----:R-:W-:-:S08]  /*43d0*/  DMUL R14, R12, R12 ;  /* 0x0000000c0c0e7228 */ /* 0x001fd00000000000 */
[----:B------:R-:W-:-:S08]  /*43e0*/  DFMA R14, R16, -R14, 1 ;  /* 0x3ff00000100e742b */ /* 0x000fd0000000080e */
[----:B------:R-:W-:Y:S02]  /*43f0*/  DFMA R18, R14, R18, 0.5 ;  /* 0x3fe000000e12742b */ /* 0x000fe40000000012 */
[----:B------:R-:W-:-:S08]  /*4400*/  DMUL R14, R12, R14 ;  /* 0x0000000e0c0e7228 */ /* 0x000fd00000000000 */
[----:B------:R-:W-:-:S08]  /*4410*/  DFMA R14, R18, R14, R12 ;  /* 0x0000000e120e722b */ /* 0x000fd0000000000c */
[----:B------:R-:W-:Y:S02]  /*4420*/  DMUL R12, R16, R14 ;  /* 0x0000000e100c7228 */ /* 0x000fe40000000000 */
[----:B------:R-:W-:-:S06]  /*4430*/  VIADD R15, R15, 0xfff00000 ;  /* 0xfff000000f0f7836 */ /* 0x000fcc0000000000 */
[----:B------:R-:W-:-:S08]  /*4440*/  DFMA R18, R12, -R12, R16 ;  /* 0x8000000c0c12722b */ /* 0x000fd00000000010 */
[----:B------:R-:W-:-:S10]  /*4450*/  DFMA R12, R14, R18, R12 ;  /* 0x000000120e0c722b */ /* 0x000fd4000000000c */
[----:B------:R-:W-:Y:S01]  /*4460*/  VIADD R13, R13, 0xfcb00000 ;  /* 0xfcb000000d0d7836 */ /* 0x000fe20000000000 */
[----:B------:R-:W-:Y:S06]  /*4470*/  BRA `(.L_x_109) ;  /* 0x0000000000047947 */ /* 0x000fec0003800000 */
.L_x_110:
[----:B------:R-:W-:-:S11]  /*4480*/  DADD R12, R16, R16 ;  /* 0x00000000100c7229 */ /* 0x000fd60000000010 */
.L_x_109:
[----:B------:R-:W-:Y:S05]  /*4490*/  BSYNC.RECONVERGENT B0 ;  /* 0x0000000000007941 */ /* 0x000fea0003800200 */
.L_x_107:
[----:B------:R-:W-:Y:S02]  /*44a0*/  IMAD.MOV.U32 R21, RZ, RZ, 0x0 ;  /* 0x00000000ff157424 */ /* 0x000fe400078e00ff */
[----:B------:R-:W-:Y:S02]  /*44b0*/  IMAD.MOV.U32 R18, RZ, RZ, R12 ;  /* 0x000000ffff127224 */ /* 0x000fe400078e000c */
[----:B------:R-:W-:Y:S01]  /*44c0*/  IMAD.MOV.U32 R19, RZ, RZ, R13 ;  /* 0x000000ffff137224 */ /* 0x000fe200078e000d */
[----:B------:R-:W-:Y:S06]  /*44d0*/  RET.REL.NODEC R20 `(_Z3runPfS_iij) ;  /* 0xffffffb814c87950 */ /* 0x000fec0003c3ffff */
        .type           $_Z3runPfS_iij$__internal_accurate_pow,@function
        .size           $_Z3runPfS_iij$__internal_accurate_pow,(.L_x_118 - $_Z3runPfS_iij$__internal_accurate_pow)
$_Z3runPfS_iij$__internal_accurate_pow:
[----:B------:R-:W-:Y:S01]  /*44e0*/  ISETP.GT.U32.AND P2, PT, R3, 0xfffff, PT ;  /* 0x000fffff0300780c */ /* 0x000fe20003f44070 */
[--C-:B------:R-:W-:Y:S01]  /*44f0*/  IMAD.MOV.U32 R13, RZ, RZ, R3.reuse ;  /* 0x000000ffff0d7224 */ /* 0x100fe200078e0003 */
[----:B------:R-:W-:Y:S01]  /*4500*/  UMOV UR6, 0x7d2cafe2 ;  /* 0x7d2cafe200067882 */ /* 0x000fe20000000000 */
[----:B------:R-:W-:Y:S01]  /*4510*/  IMAD.MOV.U32 R16, RZ, RZ, RZ ;  /* 0x000000ffff107224 */ /* 0x000fe200078e00ff */
[----:B------:R-:W-:Y:S01]  /*4520*/  UMOV UR7, 0x3eb0f5ff ;  /* 0x3eb0f5ff00077882 */ /* 0x000fe20000000000 */
[----:B------:R-:W-:Y:S01]  /*4530*/  SHF.R.U32.HI R3, RZ, 0x14, R3 ;  /* 0x00000014ff037819 */ /* 0x000fe20000011603 */
[----:B------:R-:W-:Y:S01]  /*4540*/  UMOV UR8, 0x3b39803f ;  /* 0x3b39803f00087882 */ /* 0x000fe20000000000 */
[----:B------:R-:W-:-:S06]  /*4550*/  UMOV UR9, 0x3c7abc9e ;  /* 0x3c7abc9e00097882 */ /* 0x000fcc0000000000 */
[----:B------:R-:W-:-:S10]  /*4560*/  @!P2 DMUL R14, R12, 1.80143985094819840000e+16 ;  /* 0x435000000c0ea828 */ /* 0x000fd40000000000 */
[----:B------:R-:W-:Y:S01]  /*4570*/  @!P2 IMAD.MOV.U32 R13, RZ, RZ, R15 ;  /* 0x000000ffff0da224 */ /* 0x000fe200078e000f */
[----:B------:R-:W-:Y:S01]  /*4580*/  @!P2 LEA.HI R3, R15, 0xffffffca, RZ, 0xc ;  /* 0xffffffca0f03a811 */ /* 0x000fe200078f60ff */
[----:B------:R-:W-:-:S03]  /*4590*/  @!P2 IMAD.MOV.U32 R12, RZ, RZ, R14 ;  /* 0x000000ffff0ca224 */ /* 0x000fc600078e000e */
[----:B------:R-:W-:Y:S02]  /*45a0*/  LOP3.LUT R13, R13, 0x800fffff, RZ, 0xc0, !PT ;  /* 0x800fffff0d0d7812 */ /* 0x000fe400078ec0ff */
[----:B------:R-:W-:Y:S02]  /*45b0*/  MOV R20, R12 ;  /* 0x0000000c00147202 */ /* 0x000fe40000000f00 */
[----:B------:R-:W-:-:S04]  /*45c0*/  LOP3.LUT R13, R13, 0x3ff00000, RZ, 0xfc, !PT ;  /* 0x3ff000000d0d7812 */ /* 0x000fc800078efcff */
[----:B------:R-:W-:Y:S01]  /*45d0*/  ISETP.GE.U32.AND P3, PT, R13, 0x3ff6a09f, PT ;  /* 0x3ff6a09f0d00780c */ /* 0x000fe20003f66070 */
[----:B------:R-:W-:-:S12]  /*45e0*/  IMAD.MOV.U32 R21, RZ, RZ, R13 ;  /* 0x000000ffff157224 */ /* 0x000fd800078e000d */
[----:B------:R-:W-:-:S04]  /*45f0*/  @P3 VIADD R12, R21, 0xfff00000 ;  /* 0xfff00000150c3836 */ /* 0x000fc80000000000 */
[----:B------:R-:W-:-:S06]  /*4600*/  @P3 IMAD.MOV.U32 R21, RZ, RZ, R12 ;  /* 0x000000ffff153224 */ /* 0x000fcc00078e000c */
[C---:B------:R-:W-:Y:S02]  /*4610*/  DADD R22, R20.reuse, 1 ;  /* 0x3ff0000014167429 */ /* 0x040fe40000000000 */
[----:B------:R-:W-:-:S04]  /*4620*/  DADD R20, R20, -1 ;  /* 0xbff0000014147429 */ /* 0x000fc80000000000 */
[----:B------:R-:W0:Y:S02]  /*4630*/  MUFU.RCP64H R17, R23 ;  /* 0x0000001700117308 */ /* 0x000e240000001800 */
[----:B0-----:R-:W-:-:S08]  /*4640*/  DFMA R12, -R22, R16, 1 ;  /* 0x3ff00000160c742b */ /* 0x001fd00000000110 */
[----:B------:R-:W-:-:S08]  /*4650*/  DFMA R12, R12, R12, R12 ;  /* 0x0000000c0c0c722b */ /* 0x000fd0000000000c */
[----:B------:R-:W-:Y:S01]  /*4660*/  DFMA R12, R16, R12, R16 ;  /* 0x0000000c100c722b */ /* 0x000fe20000000010 */
[----:B------:R-:W-:Y:S02]  /*4670*/  IMAD.MOV.U32 R16, RZ, RZ, 0x41ad3b5a ;  /* 0x41ad3b5aff107424 */ /* 0x000fe400078e00ff */
[----:B------:R-:W-:-:S05]  /*4680*/  IMAD.MOV.U32 R17, RZ, RZ, 0x3ed0f5d2 ;  /* 0x3ed0f5d2ff117424 */ /* 0x000fca00078e00ff */
[----:B------:R-:W-:-:S08]  /*4690*/  DMUL R18, R20, R12 ;  /* 0x0000000c14127228 */ /* 0x000fd00000000000 */
[----:B------:R-:W-:-:S08]  /*46a0*/  DFMA R18, R20, R12, R18 ;  /* 0x0000000c1412722b */ /* 0x000fd00000000012 */
[CC--:B------:R-:W-:Y:S02]  /*46b0*/  DMUL R24, R18.reuse, R18.reuse ;  /* 0x0000001212187228 */ /* 0x0c0fe40000000000 */
[----:B------:R-:W-:-:S06]  /*46c0*/  DMUL R26, R18, R18 ;  /* 0x00000012121a7228 */ /* 0x000fcc0000000000 */
[----:B------:R-:W-:Y:S01]  /*46d0*/  DFMA R16, R24, UR6, R16 ;  /* 0x0000000618107c2b */ /* 0x000fe20008000010 */
[----:B------:R-:W-:Y:S01]  /*46e0*/  UMOV UR6, 0x75488a3f ;  /* 0x75488a3f00067882 */ /* 0x000fe20000000000 */
[----:B------:R-:W-:-:S06]  /*46f0*/  UMOV UR7, 0x3ef3b20a ;  /* 0x3ef3b20a00077882 */ /* 0x000fcc0000000000 */
[----:B------:R-:W-:Y:S01]  /*4700*/  DFMA R22, R24, R16, UR6 ;  /* 0x0000000618167e2b */ /* 0x000fe20008000010 */
[----:B------:R-:W-:Y:S01]  /*4710*/  UMOV UR6, 0xe4faecd5 ;  /* 0xe4faecd500067882 */ /* 0x000fe20000000000 */
[----:B------:R-:W-:Y:S01]  /*4720*/  UMOV UR7, 0x3f1745cd ;  /* 0x3f1745cd00077882 */ /* 0x000fe20000000000 */
[----:B------:R-:W-:-:S05]  /*4730*/  DADD R16, R20, -R18 ;  /* 0x0000000014107229 */ /* 0x000fca0000000812 */
[----:B------:R-:W-:Y:S01]  /*4740*/  DFMA R22, R24, R22, UR6 ;  /* 0x0000000618167e2b */ /* 0x000fe20008000016 */
[----:B------:R-:W-:Y:S01]  /*4750*/  UMOV UR6, 0x258a578b ;  /* 0x258a578b00067882 */ /* 0x000fe20000000000 */
[----:B------:R-:W-:Y:S01]  /*4760*/  UMOV UR7, 0x3f3c71c7 ;  /* 0x3f3c71c700077882 */ /* 0x000fe20000000000 */
[----:B------:R-:W-:-:S05]  /*4770*/  DADD R16, R16, R16 ;  /* 0x0000000010107229 */ /* 0x000fca0000000010 */
[----:B------:R-:W-:Y:S01]  /*4780*/  DFMA R22, R24, R22, UR6 ;  /* 0x0000000618167e2b */ /* 0x000fe20008000016 */
[----:B------:R-:W-:Y:S01]  /*4790*/  UMOV UR6, 0x9242b910 ;  /* 0x9242b91000067882 */ /* 0x000fe20000000000 */
[----:B------:R-:W-:Y:S01]  /*47a0*/  UMOV UR7, 0x3f624924 ;  /* 0x3f62492400077882 */ /* 0x000fe20000000000 */
[----:B------:R-:W-:-:S05]  /*47b0*/  DFMA R16, R20, -R18, R16 ;  /* 0x800000121410722b */ /* 0x000fca0000000010 */
[----:B------:R-:W-:Y:S01]  /*47c0*/  DFMA R22, R24, R22, UR6 ;  /* 0x0000000618167e2b */ /* 0x000fe20008000016 */
[----:B------:R-:W-:Y:S01]  /*47d0*/  UMOV UR6, 0x99999dfb ;  /* 0x99999dfb00067882 */ /* 0x000fe20000000000 */
[----:B------:R-:W-:Y:S01]  /*47e0*/  UMOV UR7, 0x3f899999 ;  /* 0x3f89999900077882 */ /* 0x000fe20000000000 */
[----:B------:R-:W-:-:S05]  /*47f0*/  DMUL R16, R12, R16 ;  /* 0x000000100c107228 */ /* 0x000fca0000000000 */
[----:B------:R-:W-:Y:S01]  /*4800*/  DFMA R22, R24, R22, UR6 ;  /* 0x0000000618167e2b */ /* 0x000fe20008000016 */
[----:B------:R-:W-:Y:S01]  /*4810*/  UMOV UR6, 0x55555555 ;  /* 0x5555555500067882 */ /* 0x000fe20000000000 */
[----:B------:R-:W-:-:S06]  /*4820*/  UMOV UR7, 0x3fb55555 ;  /* 0x3fb5555500077882 */ /* 0x000fcc0000000000 */
[----:B------:R-:W-:-:S08]  /*4830*/  DFMA R20, R24, R22, UR6 ;  /* 0x0000000618147e2b */ /* 0x000fd00008000016 */
[----:B------:R-:W-:Y:S01]  /*4840*/  DADD R12, -R20, UR6 ;  /* 0x00000006140c7e29 */ /* 0x000fe20008000100 */
[----:B------:R-:W-:Y:S01]  /*4850*/  UMOV UR6, 0xb9e7b0 ;  /* 0x00b9e7b000067882 */ /* 0x000fe20000000000 */
[----:B------:R-:W-:-:S06]  /*4860*/  UMOV UR7, 0x3c46a4cb ;  /* 0x3c46a4cb00077882 */ /* 0x000fcc0000000000 */
[----:B------:R-:W-:Y:S02]  /*4870*/  DFMA R12, R24, R22, R12 ;  /* 0x00000016180c722b */ /* 0x000fe4000000000c */
[----:B------:R-:W-:Y:S01]  /*4880*/  DFMA R22, R18, R18, -R26 ;  /* 0x000000121216722b */ /* 0x000fe2000000081a */
[----:B------:R-:W-:Y:S02]  /*4890*/  VIADD R25, R17, 0x100000 ;  /* 0x0010000011197836 */ /* 0x000fe40000000000 */
[----:B------:R-:W-:-:S03]  /*48a0*/  IMAD.MOV.U32 R24, RZ, RZ, R16 ;  /* 0x000000ffff187224 */ /* 0x000fc600078e0010 */
[----:B------:R-:W-:Y:S01]  /*48b0*/  DADD R12, R12, -UR6 ;  /* 0x800000060c0c7e29 */ /* 0x000fe20008000000 */
[----:B------:R-:W-:Y:S01]  /*48c0*/  UMOV UR6, 0x80000000 ;  /* 0x8000000000067882 */ /* 0x000fe20000000000 */
[----:B------:R-:W-:Y:S01]  /*48d0*/  UMOV UR7, 0x43300000 ;  /* 0x4330000000077882 */ /* 0x000fe20000000000 */
[C---:B------:R-:W-:Y:S02]  /*48e0*/  DFMA R24, R18.reuse, R24, R22 ;  /* 0x000000181218722b */ /* 0x040fe40000000016 */
[----:B------:R-:W-:-:S08]  /*48f0*/  DMUL R22, R18, R26 ;  /* 0x0000001a12167228 */ /* 0x000fd00000000000 */
[----:B------:R-:W-:-:S08]  /*4900*/  DFMA R28, R18, R26, -R22 ;  /* 0x0000001a121c722b */ /* 0x000fd00000000816 */
[----:B------:R-:W-:Y:S02]  /*4910*/  DFMA R28, R16, R26, R28 ;  /* 0x0000001a101c722b */ /* 0x000fe4000000001c */
[----:B------:R-:W-:-:S06]  /*4920*/  DADD R26, R20, R12 ;  /* 0x00000000141a7229 */ /* 0x000fcc000000000c */
[----:B------:R-:W-:Y:S02]  /*4930*/  DFMA R24, R18, R24, R28 ;  /* 0x000000181218722b */ /* 0x000fe4000000001c */
[----:B------:R-:W-:Y:S02]  /*4940*/  DADD R28, R20, -R26 ;  /* 0x00000000141c7229 */ /* 0x000fe4000000081a */
[----:B------:R-:W-:-:S06]  /*4950*/  DMUL R20, R26, R22 ;  /* 0x000000161a147228 */ /* 0x000fcc0000000000 */
[----:B------:R-:W-:Y:S02]  /*4960*/  DADD R28, R12, R28 ;  /* 0x000000000c1c7229 */ /* 0x000fe4000000001c */
[----:B------:R-:W-:-:S08]  /*4970*/  DFMA R12, R26, R22, -R20 ;  /* 0x000000161a0c722b */ /* 0x000fd00000000814 */
[----:B------:R-:W-:-:S08]  /*4980*/  DFMA R12, R26, R24, R12 ;  /* 0x000000181a0c722b */ /* 0x000fd0000000000c */
[----:B------:R-:W-:-:S08]  /*4990*/  DFMA R28, R28, R22, R12 ;  /* 0x000000161c1c722b */ /* 0x000fd0000000000c */
[----:B------:R-:W-:-:S08]  /*49a0*/  DADD R12, R20, R28 ;  /* 0x00000000140c7229 */ /* 0x000fd0000000001c */
[--C-:B------:R-:W-:Y:S02]  /*49b0*/  DADD R22, R18, R12.reuse ;  /* 0x0000000012167229 */ /* 0x100fe4000000000c */
[----:B------:R-:W-:-:S06]  /*49c0*/  DADD R20, R20, -R12 ;  /* 0x0000000014147229 */ /* 0x000fcc000000080c */
[----:B------:R-:W-:Y:S02]  /*49d0*/  DADD R18, R18, -R22 ;  /* 0x0000000012127229 */ /* 0x000fe40000000816 */
[----:B------:R-:W-:-:S06]  /*49e0*/  DADD R20, R28, R20 ;  /* 0x000000001c147229 */ /* 0x000fcc0000000014 */
[----:B------:R-:W-:Y:S01]  /*49f0*/  DADD R18, R12, R18 ;  /* 0x000000000c127229 */ /* 0x000fe20000000012 */
[C---:B------:R-:W-:Y:S02]  /*4a00*/  VIADD R12, R3.reuse, 0xfffffc01 ;  /* 0xfffffc01030c7836 */ /* 0x040fe40000000000 */
[----:B------:R-:W-:Y:S02]  /*4a10*/  @P3 VIADD R12, R3, 0xfffffc02 ;  /* 0xfffffc02030c3836 */ /* 0x000fe40000000000 */
[----:B------:R-:W-:-:S03]  /*4a20*/  IMAD.MOV.U32 R13, RZ, RZ, 0x43300000 ;  /* 0x43300000ff0d7424 */ /* 0x000fc600078e00ff */
[----:B------:R-:W-:Y:S01]  /*4a30*/  DADD R18, R20, R18 ;  /* 0x0000000014127229 */ /* 0x000fe20000000012 */
[----:B------:R-:W-:-:S06]  /*4a40*/  LOP3.LUT R12, R12, 0x80000000, RZ, 0x3c, !PT ;  /* 0x800000000c0c7812 */ /* 0x000fcc00078e3cff */
[----:B------:R-:W-:Y:S01]  /*4a50*/  DADD R14, R12, -UR6 ;  /* 0x800000060c0e7e29 */ /* 0x000fe20008000000 */
[----:B------:R-:W-:Y:S01]  /*4a60*/  UMOV UR6, 0xfefa39ef ;  /* 0xfefa39ef00067882 */ /* 0x000fe20000000000 */
[----:B------:R-:W-:Y:S01]  /*4a70*/  DADD R16, R16, R18 ;  /* 0x0000000010107229 */ /* 0x000fe20000000012 */
[----:B------:R-:W-:-:S07]  /*4a80*/  UMOV UR7, 0x3fe62e42 ;  /* 0x3fe62e4200077882 */ /* 0x000fce0000000000 */
[----:B------:R-:W-:-:S08]  /*4a90*/  DADD R18, R22, R16 ;  /* 0x0000000016127229 */ /* 0x000fd00000000010 */
[--C-:B------:R-:W-:Y:S02]  /*4aa0*/  DFMA R12, R14, UR6, R18.reuse ;  /* 0x000000060e0c7c2b */ /* 0x100fe40008000012 */
[----:B------:R-:W-:-:S06]  /*4ab0*/  DADD R22, R22, -R18 ;  /* 0x0000000016167229 */ /* 0x000fcc0000000812 */
[----:B------:R-:W-:Y:S02]  /*4ac0*/  DFMA R20, R14, -UR6, R12 ;  /* 0x800000060e147c2b */ /* 0x000fe4000800000c */
[----:B------:R-:W-:-:S06]  /*4ad0*/  DADD R22, R16, R22 ;  /* 0x0000000010167229 */ /* 0x000fcc0000000016 */
[----:B------:R-:W-:-:S08]  /*4ae0*/  DADD R20, -R18, R20 ;  /* 0x0000000012147229 */ /* 0x000fd00000000114 */
[----:B------:R-:W-:Y:S01]  /*4af0*/  DADD R16, R22, -R20 ;  /* 0x0000000016107229 */ /* 0x000fe20000000814 */
[----:B------:R-:W-:Y:S02]  /*4b00*/  IMAD.MOV.U32 R20, RZ, RZ, 0x652b82fe ;  /* 0x652b82feff147424 */ /* 0x000fe400078e00ff */
[----:B------:R-:W-:-:S05]  /*4b10*/  IMAD.MOV.U32 R21, RZ, RZ, 0x3ff71547 ;  /* 0x3ff71547ff157424 */ /* 0x000fca00078e00ff */
[----:B------:R-:W-:-:S08]  /*4b20*/  DFMA R16, R14, UR8, R16 ;  /* 0x000000080e107c2b */ /* 0x000fd00008000010 */
[----:B------:R-:W-:-:S08]  /*4b30*/  DADD R14, R12, R16 ;  /* 0x000000000c0e7229 */ /* 0x000fd00000000010 */
[----:B------:R-:W-:Y:S02]  /*4b40*/  DADD R18, R12, -R14 ;  /* 0x000000000c127229 */ /* 0x000fe4000000080e */
[----:B------:R-:W-:-:S06]  /*4b50*/  DMUL R12, R14, 2 ;  /* 0x400000000e0c7828 */ /* 0x000fcc0000000000 */
[----:B------:R-:W-:Y:S02]  /*4b60*/  DADD R16, R16, R18 ;  /* 0x0000000010107229 */ /* 0x000fe40000000012 */
[----:B------:R-:W-:-:S08]  /*4b70*/  DFMA R14, R14, 2, -R12 ;  /* 0x400000000e0e782b */ /* 0x000fd0000000080c */
[----:B------:R-:W-:-:S08]  /*4b80*/  DFMA R16, R16, 2, R14 ;  /* 0x400000001010782b */ /* 0x000fd0000000000e */
[----:B------:R-:W-:-:S08]  /*4b90*/  DADD R22, R12, R16 ;  /* 0x000000000c167229 */ /* 0x000fd00000000010 */
[----:B------:R-:W-:Y:S02]  /*4ba0*/  DFMA R20, R22, R20, 6.75539944105574400000e+15 ;  /* 0x433800001614742b */ /* 0x000fe40000000014 */
[----:B------:R-:W-:Y:S01]  /*4bb0*/  FSETP.GEU.AND P2, PT, |R23|, 4.1917929649353027344, PT ;  /* 0x4086232b1700780b */ /* 0x000fe20003f4e200 */
[----:B------:R-:W-:-:S05]  /*4bc0*/  DADD R12, R12, -R22 ;  /* 0x000000000c0c7229 */ /* 0x000fca0000000816 */
[----:B------:R-:W-:-:S03]  /*4bd0*/  DADD R14, R20, -6.75539944105574400000e+15 ;  /* 0xc3380000140e7429 */ /* 0x000fc60000000000 */
[----:B------:R-:W-:-:S05]  /*4be0*/  DADD R16, R16, R12 ;  /* 0x0000000010107229 */ /* 0x000fca000000000c */
[----:B------:R-:W-:Y:S01]  /*4bf0*/  DFMA R18, R14, -UR6, R22 ;  /* 0x800000060e127c2b */ /* 0x000fe20008000016 */
[----:B------:R-:W-:Y:S01]  /*4c00*/  UMOV UR6, 0x3b39803f ;  /* 0x3b39803f00067882 */ /* 0x000fe20000000000 */
[----:B------:R-:W-:-:S06]  /*4c10*/  UMOV UR7, 0x3c7abc9e ;  /* 0x3c7abc9e00077882 */ /* 0x000fcc0000000000 */
[----:B------:R-:W-:Y:S01]  /*4c20*/  DFMA R18, R14, -UR6, R18 ;  /* 0x800000060e127c2b */ /* 0x000fe20008000012 */
[----:B------:R-:W-:Y:S01]  /*4c30*/  UMOV UR6, 0x69ce2bdf ;  /* 0x69ce2bdf00067882 */ /* 0x000fe20000000000 */
[----:B------:R-:W-:Y:S01]  /*4c40*/  IMAD.MOV.U32 R14, RZ, RZ, -0x35dec16 ;  /* 0xfca213eaff0e7424 */ /* 0x000fe200078e00ff */
[----:B------:R-:W-:Y:S01]  /*4c50*/  UMOV UR7, 0x3e5ade15 ;  /* 0x3e5ade1500077882 */ /* 0x000fe20000000000 */
[----:B------:R-:W-:-:S06]  /*4c60*/  IMAD.MOV.U32 R15, RZ, RZ, 0x3e928af3 ;  /* 0x3e928af3ff0f7424 */ /* 0x000fcc00078e00ff */
[----:B------:R-:W-:Y:S01]  /*4c70*/  DFMA R14, R18, UR6, R14 ;  /* 0x00000006120e7c2b */ /* 0x000fe2000800000e */
[----:B------:R-:W-:Y:S01]  /*4c80*/  UMOV UR6, 0x62401315 ;  /* 0x6240131500067882 */ /* 0x000fe20000000000 */
[----:B------:R-:W-:-:S06]  /*4c90*/  UMOV UR7, 0x3ec71dee ;  /* 0x3ec71dee00077882 */ /* 0x000fcc0000000000 */
[----:B------:R-:W-:Y:S01]  /*4ca0*/  DFMA R14, R18, R14, UR6 ;  /* 0x00000006120e7e2b */ /* 0x000fe2000800000e */
        /* <DEDUP_REMOVED lines=20> */
[----:B------:R-:W-:-:S08]  /*4df0*/  DFMA R14, R18, R14, UR6 ;  /* 0x00000006120e7e2b */ /* 0x000fd0000800000e */
[----:B------:R-:W-:-:S08]  /*4e00*/  DFMA R14, R18, R14, 1 ;  /* 0x3ff00000120e742b */ /* 0x000fd0000000000e */
[----:B------:R-:W-:-:S10]  /*4e10*/  DFMA R14, R18, R14, 1 ;  /* 0x3ff00000120e742b */ /* 0x000fd4000000000e */
[----:B------:R-:W-:Y:S02]  /*4e20*/  IMAD R19, R20, 0x100000, R15 ;  /* 0x0010000014137824 */ /* 0x000fe400078e020f */
[----:B------:R-:W-:Y:S01]  /*4e30*/  IMAD.MOV.U32 R18, RZ, RZ, R14 ;  /* 0x000000ffff127224 */ /* 0x000fe200078e000e */
[----:B------:R-:W-:Y:S06]  /*4e40*/  @!P2 BRA `(.L_x_111) ;  /* 0x000000000030a947 */ /* 0x000fec0003800000 */
[----:B------:R-:W-:Y:S01]  /*4e50*/  FSETP.GEU.AND P3, PT, |R23|, 4.2275390625, PT ;  /* 0x408748001700780b */ /* 0x000fe20003f6e200 */
[C---:B------:R-:W-:Y:S02]  /*4e60*/  DADD R18, R22.reuse, +INF ;  /* 0x7ff0000016127429 */ /* 0x040fe40000000000 */
[----:B------:R-:W-:-:S08]  /*4e70*/  DSETP.GEU.AND P2, PT, R22, RZ, PT ;  /* 0x000000ff1600722a */ /* 0x000fd00003f4e000 */
[----:B------:R-:W-:Y:S02]  /*4e80*/  FSEL R18, R18, RZ, P2 ;  /* 0x000000ff12127208 */ /* 0x000fe40001000000 */
[----:B------:R-:W-:Y:S02]  /*4e90*/  @!P3 LEA.HI R12, R20, R20, RZ, 0x1 ;  /* 0x00000014140cb211 */ /* 0x000fe400078f08ff */
[----:B------:R-:W-:Y:S02]  /*4ea0*/  FSEL R19, R19, RZ, P2 ;  /* 0x000000ff13137208 */ /* 0x000fe40001000000 */
[----:B------:R-:W-:-:S05]  /*4eb0*/  @!P3 SHF.R.S32.HI R12, RZ, 0x1, R12 ;  /* 0x00000001ff0cb819 */ /* 0x000fca000001140c */
[----:B------:R-:W-:Y:S02]  /*4ec0*/  @!P3 IMAD.IADD R3, R20, 0x1, -R12 ;  /* 0x000000011403b824 */ /* 0x000fe400078e0a0c */
[----:B------:R-:W-:Y:S02]  /*4ed0*/  @!P3 IMAD R15, R12, 0x100000, R15 ;  /* 0x001000000c0fb824 */ /* 0x000fe400078e020f */
[----:B------:R-:W-:Y:S01]  /*4ee0*/  @!P3 IMAD.MOV.U32 R12, RZ, RZ, RZ ;  /* 0x000000ffff0cb224 */ /* 0x000fe200078e00ff */
[----:B------:R-:W-:-:S06]  /*4ef0*/  @!P3 LEA R13, R3, 0x3ff00000, 0x14 ;  /* 0x3ff00000030db811 */ /* 0x000fcc00078ea0ff */
[----:B------:R-:W-:-:S11]  /*4f00*/  @!P3 DMUL R18, R14, R12 ;  /* 0x0000000c0e12b228 */ /* 0x000fd60000000000 */
.L_x_111:
[----:B------:R-:W-:Y:S01]  /*4f10*/  DFMA R16, R16, R18, R18 ;  /* 0x000000121010722b */ /* 0x000fe20000000012 */
[----:B------:R-:W-:Y:S01]  /*4f20*/  IMAD.MOV.U32 R14, RZ, RZ, R10 ;  /* 0x000000ffff0e7224 */ /* 0x000fe200078e000a */
[----:B------:R-:W-:Y:S01]  /*4f30*/  DSETP.NEU.AND P2, PT, |R18|, +INF , PT ;  /* 0x7ff000001200742a */ /* 0x000fe20003f4d200 */
[----:B------:R-:W-:-:S07]  /*4f40*/  IMAD.MOV.U32 R15, RZ, RZ, 0x0 ;  /* 0x00000000ff0f7424 */ /* 0x000fce00078e00ff */
[----:B------:R-:W-:Y:S02]  /*4f50*/  FSEL R12, R18, R16, !P2 ;  /* 0x00000010120c7208 */ /* 0x000fe40005000000 */
[----:B------:R-:W-:Y:S01]  /*4f60*/  FSEL R3, R19, R17, !P2 ;  /* 0x0000001113037208 */ /* 0x000fe20005000000 */
[----:B------:R-:W-:Y:S06]  /*4f70*/  RET.REL.NODEC R14 `(_Z3runPfS_iij) ;  /* 0xffffffb00e207950 */ /* 0x000fec0003c3ffff */
.L_x_112:
        /* <DEDUP_REMOVED lines=16> */
.L_x_118:


//--------------------- .text._Z4initPfS_ii       --------------------------
	.section	.text._Z4initPfS_ii,"ax",@progbits
	.align	128
        .global         _Z4initPfS_ii
        .type           _Z4initPfS_ii,@function
        .size           _Z4initPfS_ii,(.L_x_121 - _Z4initPfS_ii)
        .other          _Z4initPfS_ii,@"STO_CUDA_ENTRY STV_DEFAULT"
_Z4initPfS_ii:
.text._Z4initPfS_ii:
        /* <DEDUP_REMOVED lines=11> */
[----:B0-----:R-:W-:-:S05]  /*00b0*/  IMAD.WIDE R4, R7, 0x4, R4 ;  /* 0x0000000407047825 */ /* 0x001fca00078e0204 */
[----:B-1----:R-:W2:Y:S01]  /*00c0*/  LDG.E R10, desc[UR4][R4.64] ;  /* 0x00000004040a7981 */ /* 0x002ea2000c1e1900 */
[----:B------:R-:W0:Y:S01]  /*00d0*/  I2F.U32.RP R3, R2 ;  /* 0x0000000200037306 */ /* 0x000e220000209000 */
[----:B------:R-:W-:Y:S01]  /*00e0*/  ISETP.NE.U32.AND P2, PT, R2, RZ, PT ;  /* 0x000000ff0200720c */ /* 0x000fe20003f45070 */
[----:B------:R-:W-:Y:S06]  /*00f0*/  BSSY.RECONVERGENT B0, `(.L_x_113) ;  /* 0x000001d000007945 */ /* 0x000fec0003800200 */
[----:B0-----:R-:W0:Y:S02]  /*0100*/  MUFU.RCP R3, R3 ;  /* 0x0000000300037308 */ /* 0x001e240000001000 */
[----:B0-----:R-:W-:-:S06]  /*0110*/  IADD3 R8, PT, PT, R3, 0xffffffe, RZ ;  /* 0x0ffffffe03087810 */ /* 0x001fcc0007ffe0ff */
[----:B------:R0:W1:Y:S02]  /*0120*/  F2I.FTZ.U32.TRUNC.NTZ R9, R8 ;  /* 0x0000000800097305 */ /* 0x000064000021f000 */
[----:B0-----:R-:W-:Y:S01]  /*0130*/  HFMA2 R8, -RZ, RZ, 0, 0 ;  /* 0x00000000ff087431 */ /* 0x001fe200000001ff */
[----:B-1----:R-:W-:-:S05]  /*0140*/  IADD3 R11, PT, PT, RZ, -R9, RZ ;  /* 0x80000009ff0b7210 */ /* 0x002fca0007ffe0ff */
[----:B------:R-:W-:-:S04]  /*0150*/  IMAD R11, R11, R2, RZ ;  /* 0x000000020b0b7224 */ /* 0x000fc800078e02ff */
[----:B------:R-:W-:-:S06]  /*0160*/  IMAD.HI.U32 R6, R9, R11, R8 ;  /* 0x0000000b09067227 */ /* 0x000fcc00078e0008 */
[----:B------:R-:W-:-:S05]  /*0170*/  IMAD.HI.U32 R6, R6, R7, RZ ;  /* 0x0000000706067227 */ /* 0x000fca00078e00ff */
[----:B------:R-:W-:-:S05]  /*0180*/  IADD3 R9, PT, PT, -R6, RZ, RZ ;  /* 0x000000ff06097210 */ /* 0x000fca0007ffe1ff */
[----:B------:R-:W-:-:S05]  /*0190*/  IMAD R9, R2, R9, R7 ;  /* 0x0000000902097224 */ /* 0x000fca00078e0207 */
[----:B------:R-:W-:-:S13]  /*01a0*/  ISETP.GE.U32.AND P0, PT, R9, R2, PT ;  /* 0x000000020900720c */ /* 0x000fda0003f06070 */
[-C--:B------:R-:W-:Y:S02]  /*01b0*/  @P0 IADD3 R9, PT, PT, R9, -R2.reuse, RZ ;  /* 0x8000000209090210 */ /* 0x080fe40007ffe0ff */
[----:B------:R-:W-:Y:S02]  /*01c0*/  @P0 IADD3 R6, PT, PT, R6, 0x1, RZ ;  /* 0x0000000106060810 */ /* 0x000fe40007ffe0ff */
[----:B------:R-:W-:-:S13]  /*01d0*/  ISETP.GE.U32.AND P1, PT, R9, R2, PT ;  /* 0x000000020900720c */ /* 0x000fda0003f26070 */
[----:B------:R-:W-:Y:S02]  /*01e0*/  @P1 IADD3 R6, PT, PT, R6, 0x1, RZ ;  /* 0x0000000106061810 */ /* 0x000fe40007ffe0ff */
[----:B------:R-:W-:-:S04]  /*01f0*/  @!P2 LOP3.LUT R6, RZ, R2, RZ, 0x33, !PT ;  /* 0x00000002ff06a212 */ /* 0x000fc800078e33ff */
[----:B------:R-:W-:-:S05]  /*0200*/  IADD3 R8, PT, PT, -R6, RZ, RZ ;  /* 0x000000ff06087210 */ /* 0x000fca0007ffe1ff */
[----:B------:R-:W-:Y:S01]  /*0210*/  IMAD R8, R2, R8, R7 ;  /* 0x0000000802087224 */ /* 0x000fe200078e0207 */
[----:B--2---:R-:W-:-:S13]  /*0220*/  FSETP.NEU.AND P0, PT, R10, RZ, PT ;  /* 0x000000ff0a00720b */ /* 0x004fda0003f0d000 */
[----:B------:R-:W-:Y:S05]  /*0230*/  @P0 BRA `(.L_x_114) ;  /* 0x0000000000200947 */ /* 0x000fea0003800000 */
[----:B------:R-:W-:-:S05]  /*0240*/  IMAD.WIDE R4, R0, 0x4, R4 ;  /* 0x0000000400047825 */ /* 0x000fca00078e0204 */
[----:B------:R-:W2:Y:S02]  /*0250*/  LDG.E R2, desc[UR4][R4.64] ;  /* 0x0000000404027981 */ /* 0x000ea4000c1e1900 */
[----:B--2---:R-:W-:-:S13]  /*0260*/  FSETP.NEU.AND P0, PT, R2, RZ, PT ;  /* 0x000000ff0200720b */ /* 0x004fda0003f0d000 */
[----:B------:R-:W-:Y:S05]  /*0270*/  @P0 BRA `(.L_x_114) ;  /* 0x0000000000100947 */ /* 0x000fea0003800000 */
[----:B------:R-:W-:-:S06]  /*0280*/  IMAD.WIDE R4, R0, 0x4, R4 ;  /* 0x0000000400047825 */ /* 0x000fcc00078e0204 */
[----:B------:R-:W2:Y:S02]  /*0290*/  LDG.E R4, desc[UR4][R4.64] ;  /* 0x0000000404047981 */ /* 0x000ea4000c1e1900 */
[----:B--2---:R-:W-:-:S13]  /*02a0*/  FSETP.NEU.AND P0, PT, R4, RZ, PT ;  /* 0x000000ff0400720b */ /* 0x004fda0003f0d000 */
[----:B------:R-:W-:Y:S05]  /*02b0*/  @!P0 BRA `(.L_x_115) ;  /* 0x00000000002c8947 */ /* 0x000fea0003800000 */
.L_x_114:
[----:B------:R-:W-:Y:S05]  /*02c0*/  BSYNC.RECONVERGENT B0 ;  /* 0x0000000000007941 */ /* 0x000fea0003800200 */
.L_x_113:
[----:B------:R-:W0:Y:S01]  /*02d0*/  LDC.64 R2, c[0x0][0x388] ;  /* 0x0000e200ff027b82 */ /* 0x000e220000000a00 */
[----:B------:R-:W-:Y:S02]  /*02e0*/  I2FP.F32.S32 R9, R8 ;  /* 0x0000000800097245 */ /* 0x000fe40000201400 */
[----:B------:R-:W-:Y:S01]  /*02f0*/  I2FP.F32.S32 R11, R6 ;  /* 0x00000006000b7245 */ /* 0x000fe20000201400 */
[----:B0-----:R-:W-:-:S05]  /*0300*/  IMAD.WIDE R2, R7, 0x4, R2 ;  /* 0x0000000407027825 */ /* 0x001fca00078e0202 */
[----:B------:R-:W-:Y:S01]  /*0310*/  STG.E desc[UR4][R2.64], R9 ;  /* 0x0000000902007986 */ /* 0x000fe2000c101904 */
[----:B------:R-:W-:-:S05]  /*0320*/  IMAD.WIDE R4, R0, 0x4, R2 ;  /* 0x0000000400047825 */ /* 0x000fca00078e0202 */
[----:B------:R-:W-:Y:S01]  /*0330*/  STG.E desc[UR4][R4.64], R11 ;  /* 0x0000000b04007986 */ /* 0x000fe2000c101904 */
[----:B------:R-:W-:-:S05]  /*0340*/  IMAD.WIDE R6, R0, 0x4, R4 ;  /* 0x0000000400067825 */ /* 0x000fca00078e0204 */
[----:B------:R-:W-:Y:S01]  /*0350*/  STG.E desc[UR4][R6.64], RZ ;  /* 0x000000ff06007986 */ /* 0x000fe2000c101904 */
[----:B------:R-:W-:Y:S05]  /*0360*/  EXIT ;  /* 0x000000000000794d */ /* 0x000fea0003800000 */
.L_x_115:
[----:B------:R-:W0:Y:S01]  /*0370*/  LDC.64 R2, c[0x0][0x388] ;  /* 0x0000e200ff027b82 */ /* 0x000e220000000a00 */
[----:B------:R-:W-:Y:S01]  /*0380*/  MOV R9, 0xbf800000 ;  /* 0xbf80000000097802 */ /* 0x000fe20000000f00 */
[----:B0-----:R-:W-:-:S05]  /*0390*/  IMAD.WIDE R2, R7, 0x4, R2 ;  /* 0x0000000407027825 */ /* 0x001fca00078e0202 */
[----:B------:R-:W-:Y:S01]  /*03a0*/  STG.E desc[UR4][R2.64], R9 ;  /* 0x0000000902007986 */ /* 0x000fe2000c101904 */
[----:B------:R-:W-:-:S05]  /*03b0*/  IMAD.WIDE R4, R0, 0x4, R2 ;  /* 0x0000000400047825 */ /* 0x000fca00078e0202 */
[----:B------:R-:W-:Y:S01]  /*03c0*/  STG.E desc[UR4][R4.64], R9 ;  /* 0x0000000904007986 */ /* 0x000fe2000c101904 */
[----:B------:R-:W-:-:S05]  /*03d0*/  IMAD.WIDE R6, R0, 0x4, R4 ;  /* 0x0000000400067825 */ /* 0x000fca00078e0204 */
[----:B------:R-:W-:Y:S01]  /*03e0*/  STG.E desc[UR4][R6.64], R9 ;  /* 0x0000000906007986 */ /* 0x000fe2000c101904 */
[----:B------:R-:W-:Y:S05]  /*03f0*/  EXIT ;  /* 0x000000000000794d */ /* 0x000fea0003800000 */
.L_x_116:
        /* <DEDUP_REMOVED lines=16> */
.L_x_121:


//--------------------- .nv.shared.reserved.0     --------------------------
	.section	.nv.shared.reserved.0,"aw",@nobits
	.weak		__nv_reservedSMEM_offset_0_alias
	.size		__nv_reservedSMEM_offset_0_alias, 0, 64
	.other		__nv_reservedSMEM_offset_0_alias,@"STO_CUDA_RESERVED_SHARED STV_DEFAULT"
__nv_reservedSMEM_offset_0_alias:
	.zero		0
	.zero		64


//--------------------- .nv.constant0._Z6finishPfS_ii --------------------------
	.section	.nv.constant0._Z6finishPfS_ii,"a",@progbits
	.sectionflags	@""
	.align	4
.nv.constant0._Z6finishPfS_ii:
	.zero		920


//--------------------- .nv.constant0._Z3runPfS_iij --------------------------
	.section	.nv.constant0._Z3runPfS_iij,"a",@progbits
	.sectionflags	@""
	.align	4
.nv.constant0._Z3runPfS_iij:
	.zero		924


//--------------------- .nv.constant0._Z4initPfS_ii --------------------------
	.section	.nv.constant0._Z4initPfS_ii,"a",@progbits
	.sectionflags	@""
	.align	4
.nv.constant0._Z4initPfS_ii:
	.zero		920


//--------------------- SYMBOLS --------------------------

	.type		.nv.reservedSmem.offset0,@object
	.size		.nv.reservedSmem.offset0,0x4
